	.target	sm_90a

	.elftype	@"ET_EXEC"


//--------------------- .note.nv.tkinfo           --------------------------
	.section	.note.nv.tkinfo,"",@"SHT_NOTE"
	.sectionflags	@"SHF_NOTE_NV_TKINFO"
	.tkinfo
        /*0018*/ 	.word	0x00000002
        /*0030*/ 	.string	""
        /*0030*/ 	.string	"ptxas"
        /*0030*/ 	.string	"Cuda compilation tools, release 13.0, V13.0.88"
        /*0030*/ 	.string	"Build cuda_13.0.r13.0/compiler.36424714_0"
        /*0030*/ 	.string	"-arch sm_90a -m 64 "



//--------------------- .note.nv.cuinfo           --------------------------
	.section	.note.nv.cuinfo,"",@"SHT_NOTE"
	.sectionflags	@"SHF_NOTE_NV_CUINFO"
        /*0018*/ 	.short	0x0002
        /*001a*/ 	.short	0x005a
        /*001c*/ 	.short	0x0082
	.zero		2


//--------------------- .nv.info                  --------------------------
	.section	.nv.info,"",@"SHT_CUDA_INFO"
	.align	4


	//----- nvinfo : EIATTR_REGCOUNT
	.align		4
        /*0000*/ 	.byte	0x04, 0x2f
        /*0002*/ 	.short	(.L_15 - .L_14)
	.align		4
.L_14:
        /*0004*/ 	.word	index@(_ZN7cutlass13device_kernelINS_4gemm6kernel13GemmUniversalIN4cute5tupleIJiiiiEEENS1_10collective13CollectiveMmaINS1_34MainloopSm90TmaGmmaWarpSpecializedILi3ENS5_IJNS4_1CILi1EEENSA_ILi2EEESB_EEENS1_32KernelTmaWarpSpecializedPingpongEEENS5_IJNSA_ILi64EEESG_SG_EEENS_10bfloat16_tENS5_IJlSB_lEEESI_SJ_NS4_8TiledMMAINS4_8MMA_AtomIJNS4_4SM904GMMA27MMA_64x64x16_F32BF16BF16_SSILNSN_5MajorE0ELSP_0ELNSN_7ScaleInE1ELSQ_1EEEEEENS4_6LayoutINS5_IJSB_SB_SB_EEENS5_IJNSA_ILi0EEESV_SV_EEEEENS5_IJNS4_10UnderscoreESY_SY_EEEEENS4_23SM90_TMA_LOAD_MULTICASTENS4_14ComposedLayoutINS4_7SwizzleILi3ELi4ELi3EEENS4_18smem_ptr_flag_bitsILi16EEENST_INS5_IJNSA_ILi8EEESG_EEENS5_IJSG_SB_EEEEEEEvNS4_8identityENS4_13SM90_TMA_LOADES1B_vS1C_EENS_8epilogue10collective6detail29Sm90TmaWarpSpecializedAdapterINS1G_15DefaultEpilogueISI_SJ_SJ_NS1F_6thread17LinearCombinationISI_Li1EffLNS1K_9ScaleType4KindE0ELNS_15FloatRoundStyleE2ESI_EENS1_15EpilogueDefaultEEEEEvvEEEEvNT_6ParamsE)
        /*0008*/ 	.word	0x000000a8


	//----- nvinfo : EIATTR_FRAME_SIZE
	.align		4
.L_15:
        /*000c*/ 	.byte	0x04, 0x11
        /*000e*/ 	.short	(.L_17 - .L_16)
	.align		4
.L_16:
        /*0010*/ 	.word	index@(_ZN7cutlass13device_kernelINS_4gemm6kernel13GemmUniversalIN4cute5tupleIJiiiiEEENS1_10collective13CollectiveMmaINS1_34MainloopSm90TmaGmmaWarpSpecializedILi3ENS5_IJNS4_1CILi1EEENSA_ILi2EEESB_EEENS1_32KernelTmaWarpSpecializedPingpongEEENS5_IJNSA_ILi64EEESG_SG_EEENS_10bfloat16_tENS5_IJlSB_lEEESI_SJ_NS4_8TiledMMAINS4_8MMA_AtomIJNS4_4SM904GMMA27MMA_64x64x16_F32BF16BF16_SSILNSN_5MajorE0ELSP_0ELNSN_7ScaleInE1ELSQ_1EEEEEENS4_6LayoutINS5_IJSB_SB_SB_EEENS5_IJNSA_ILi0EEESV_SV_EEEEENS5_IJNS4_10UnderscoreESY_SY_EEEEENS4_23SM90_TMA_LOAD_MULTICASTENS4_14ComposedLayoutINS4_7SwizzleILi3ELi4ELi3EEENS4_18smem_ptr_flag_bitsILi16EEENST_INS5_IJNSA_ILi8EEESG_EEENS5_IJSG_SB_EEEEEEEvNS4_8identityENS4_13SM90_TMA_LOADES1B_vS1C_EENS_8epilogue10collective6detail29Sm90TmaWarpSpecializedAdapterINS1G_15DefaultEpilogueISI_SJ_SJ_NS1F_6thread17LinearCombinationISI_Li1EffLNS1K_9ScaleType4KindE0ELNS_15FloatRoundStyleE2ESI_EENS1_15EpilogueDefaultEEEEEvvEEEEvNT_6ParamsE)
        /*0014*/ 	.word	0x00000008


	//----- nvinfo : EIATTR_MIN_STACK_SIZE
	.align		4
.L_17:
        /*0018*/ 	.byte	0x04, 0x12
        /*001a*/ 	.short	(.L_19 - .L_18)
	.align		4
.L_18:
        /*001c*/ 	.word	index@(_ZN7cutlass13device_kernelINS_4gemm6kernel13GemmUniversalIN4cute5tupleIJiiiiEEENS1_10collective13CollectiveMmaINS1_34MainloopSm90TmaGmmaWarpSpecializedILi3ENS5_IJNS4_1CILi1EEENSA_ILi2EEESB_EEENS1_32KernelTmaWarpSpecializedPingpongEEENS5_IJNSA_ILi64EEESG_SG_EEENS_10bfloat16_tENS5_IJlSB_lEEESI_SJ_NS4_8TiledMMAINS4_8MMA_AtomIJNS4_4SM904GMMA27MMA_64x64x16_F32BF16BF16_SSILNSN_5MajorE0ELSP_0ELNSN_7ScaleInE1ELSQ_1EEEEEENS4_6LayoutINS5_IJSB_SB_SB_EEENS5_IJNSA_ILi0EEESV_SV_EEEEENS5_IJNS4_10UnderscoreESY_SY_EEEEENS4_23SM90_TMA_LOAD_MULTICASTENS4_14ComposedLayoutINS4_7SwizzleILi3ELi4ELi3EEENS4_18smem_ptr_flag_bitsILi16EEENST_INS5_IJNSA_ILi8EEESG_EEENS5_IJSG_SB_EEEEEEEvNS4_8identityENS4_13SM90_TMA_LOADES1B_vS1C_EENS_8epilogue10collective6detail29Sm90TmaWarpSpecializedAdapterINS1G_15DefaultEpilogueISI_SJ_SJ_NS1F_6thread17LinearCombinationISI_Li1EffLNS1K_9ScaleType4KindE0ELNS_15FloatRoundStyleE2ESI_EENS1_15EpilogueDefaultEEEEEvvEEEEvNT_6ParamsE)
        /*0020*/ 	.word	0x00000008
.L_19:


//--------------------- .nv.compat                --------------------------
	.section	.nv.compat,"",@"SHT_CUDA_COMPAT_INFO"
	.align	4
        /*0000*/ 	.byte	0x02, 0x09, 0x01, 0x00, 0x02, 0x02, 0x04, 0x00, 0x02, 0x05, 0x05, 0x00, 0x03, 0x07, 0x01, 0x01
        /*0010*/ 	.byte	0x02, 0x03, 0x01, 0x00, 0x02, 0x06, 0x01, 0x00, 0x04, 0x0b, 0x08, 0x00, 0x00, 0x00, 0x00, 0x00
        /*0020*/ 	.byte	0x00, 0x00, 0x00, 0x00


//--------------------- .nv.info._ZN7cutlass13device_kernelINS_4gemm6kernel13GemmUniversalIN4cute5tupleIJiiiiEEENS1_10collective13CollectiveMmaINS1_34MainloopSm90TmaGmmaWarpSpecializedILi3ENS5_IJNS4_1CILi1EEENSA_ILi2EEESB_EEENS1_32KernelTmaWarpSpecializedPingpongEEENS5_IJNSA_ILi64EEESG_SG_EEENS_10bfloat16_tENS5_IJlSB_lEEESI_SJ_NS4_8TiledMMAINS4_8MMA_AtomIJNS4_4SM904GMMA27MMA_64x64x16_F32BF16BF16_SSILNSN_5MajorE0ELSP_0ELNSN_7ScaleInE1ELSQ_1EEEEEENS4_6LayoutINS5_IJSB_SB_SB_EEENS5_IJNSA_ILi0EEESV_SV_EEEEENS5_IJNS4_10UnderscoreESY_SY_EEEEENS4_23SM90_TMA_LOAD_MULTICASTENS4_14ComposedLayoutINS4_7SwizzleILi3ELi4ELi3EEENS4_18smem_ptr_flag_bitsILi16EEENST_INS5_IJNSA_ILi8EEESG_EEENS5_IJSG_SB_EEEEEEEvNS4_8identityENS4_13SM90_TMA_LOADES1B_vS1C_EENS_8epilogue10collective6detail29Sm90TmaWarpSpecializedAdapterINS1G_15DefaultEpilogueISI_SJ_SJ_NS1F_6thread17LinearCombinationISI_Li1EffLNS1K_9ScaleType4KindE0ELNS_15FloatRoundStyleE2ESI_EENS1_15EpilogueDefaultEEEEEvvEEEEvNT_6ParamsE --------------------------
	.section	.nv.info._ZN7cutlass13device_kernelINS_4gemm6kernel13GemmUniversalIN4cute5tupleIJiiiiEEENS1_10collective13CollectiveMmaINS1_34MainloopSm90TmaGmmaWarpSpecializedILi3ENS5_IJNS4_1CILi1EEENSA_ILi2EEESB_EEENS1_32KernelTmaWarpSpecializedPingpongEEENS5_IJNSA_ILi64EEESG_SG_EEENS_10bfloat16_tENS5_IJlSB_lEEESI_SJ_NS4_8TiledMMAINS4_8MMA_AtomIJNS4_4SM904GMMA27MMA_64x64x16_F32BF16BF16_SSILNSN_5MajorE0ELSP_0ELNSN_7ScaleInE1ELSQ_1EEEEEENS4_6LayoutINS5_IJSB_SB_SB_EEENS5_IJNSA_ILi0EEESV_SV_EEEEENS5_IJNS4_10UnderscoreESY_SY_EEEEENS4_23SM90_TMA_LOAD_MULTICASTENS4_14ComposedLayoutINS4_7SwizzleILi3ELi4ELi3EEENS4_18smem_ptr_flag_bitsILi16EEENST_INS5_IJNSA_ILi8EEESG_EEENS5_IJSG_SB_EEEEEEEvNS4_8identityENS4_13SM90_TMA_LOADES1B_vS1C_EENS_8epilogue10collective6detail29Sm90TmaWarpSpecializedAdapterINS1G_15DefaultEpilogueISI_SJ_SJ_NS1F_6thread17LinearCombinationISI_Li1EffLNS1K_9ScaleType4KindE0ELNS_15FloatRoundStyleE2ESI_EENS1_15EpilogueDefaultEEEEEvvEEEEvNT_6ParamsE,"",@"SHT_CUDA_INFO"
	.sectionflags	@""
	.align	4


	//----- nvinfo : EIATTR_CUDA_API_VERSION
	.align		4
        /*0000*/ 	.byte	0x04, 0x37
        /*0002*/ 	.short	(.L_21 - .L_20)
.L_20:
        /*0004*/ 	.word	0x00000082


	//----- nvinfo : EIATTR_KPARAM_INFO
	.align		4
.L_21:
        /*0008*/ 	.byte	0x04, 0x17
        /*000a*/ 	.short	(.L_23 - .L_22)
.L_22:
        /*000c*/ 	.word	0x00000000
        /*0010*/ 	.short	0x0000
        /*0012*/ 	.short	0x0070
        /*0014*/ 	.byte	0x00, 0xf0, 0x01, 0x10


	//----- nvinfo : EIATTR_SPARSE_MMA_MASK
	.align		4
.L_23:
        /*0018*/ 	.byte	0x03, 0x50
        /*001a*/ 	.short	0x0000


	//----- nvinfo : EIATTR_MAXREG_COUNT
	.align		4
        /*001c*/ 	.byte	0x03, 0x1b
        /*001e*/ 	.short	0x00a8


	//----- nvinfo : EIATTR_NUM_BARRIERS
	.align		4
        /*0020*/ 	.byte	0x02, 0x4c
        /*0022*/ 	.byte	0x01
	.zero		1


	//----- nvinfo : EIATTR_EXTERNS
	.align		4
        /*0024*/ 	.byte	0x04, 0x0f
        /*0026*/ 	.short	(.L_25 - .L_24)


	//   ....[0]....
	.align		4
.L_24:
        /*0028*/ 	.word	index@(__assertfail)


	//----- nvinfo : EIATTR_ANNOTATIONS
	.align		4
.L_25:
        /*002c*/ 	.byte	0x04, 0x55
        /*002e*/ 	.short	(.L_27 - .L_26)


	//   ....[0]....
.L_26:
        /*0030*/ 	.word	0x00000001
        /*0034*/ 	.byte	0x20, 0x0d, 0x00, 0x00, 0x01, 0x00, 0x00, 0x00, 0xa0, 0x44, 0x00, 0x00, 0x01, 0x00, 0x00, 0x00
        /*0044*/ 	.byte	0x20, 0x51, 0x00, 0x00


	//----- nvinfo : EIATTR_MERCURY_ISA_VERSION
	.align		4
.L_27:
        /*0048*/ 	.byte	0x03, 0x5f
        /*004a*/ 	.short	0x0101


	//----- nvinfo : EIATTR_INT_WARP_WIDE_INSTR_OFFSETS
	.align		4
        /*004c*/ 	.byte	0x04, 0x31
        /*004e*/ 	.short	(.L_29 - .L_28)


	//   ....[0]....
.L_28:
        /*0050*/ 	.word	0x00000470


	//   ....[1]....
        /*0054*/ 	.word	0x000004b0


	//   ....[2]....
        /*0058*/ 	.word	0x000005f0


	//   ....[3]....
        /*005c*/ 	.word	0x00000600


	//   ....[4]....
        /*0060*/ 	.word	0x00000620


	//   ....[5]....
        /*0064*/ 	.word	0x00000640


	//   ....[6]....
        /*0068*/ 	.word	0x000006f0


	//   ....[7]....
        /*006c*/ 	.word	0x00000740


	//   ....[8]....
        /*0070*/ 	.word	0x00001f90


	//----- nvinfo : EIATTR_COOP_GROUP_MASK_REGIDS
	.align		4
.L_29:
        /*0074*/ 	.byte	0x04, 0x29
        /*0076*/ 	.short	(.L_31 - .L_30)


	//   ....[0]....
.L_30:
        /*0078*/ 	.word	0xffffffff


	//   ....[1]....
        /*007c*/ 	.word	0xffffffff


	//   ....[2]....
        /*0080*/ 	.word	0xffffffff


	//   ....[3]....
        /*0084*/ 	.word	0xffffffff


	//   ....[4]....
        /*0088*/ 	.word	0xffffffff


	//   ....[5]....
        /*008c*/ 	.word	0xffffffff


	//   ....[6]....
        /*0090*/ 	.word	0xffffffff


	//----- nvinfo : EIATTR_COOP_GROUP_INSTR_OFFSETS
	.align		4
.L_31:
        /*0094*/ 	.byte	0x04, 0x28
        /*0096*/ 	.short	(.L_33 - .L_32)


	//   ....[0]....
.L_32:
        /*0098*/ 	.word	0x00000070


	//   ....[1]....
        /*009c*/ 	.word	0x00000080


	//   ....[2]....
        /*00a0*/ 	.word	0x00000140


	//   ....[3]....
        /*00a4*/ 	.word	0x000002b0


	//   ....[4]....
        /*00a8*/ 	.word	0x000002f0


	//   ....[5]....
        /*00ac*/ 	.word	0x00000790


	//   ....[6]....
        /*00b0*/ 	.word	0x000008c0


	//----- nvinfo : EIATTR_REG_RECONFIG
	.align		4
.L_33:
        /*00b4*/ 	.byte	0x01, 0x54
	.zero		2


	//----- nvinfo : EIATTR_SYSCALL_OFFSETS
	.align		4
        /*00b8*/ 	.byte	0x04, 0x46
        /*00ba*/ 	.short	(.L_35 - .L_34)


	//   ....[0]....
.L_34:
        /*00bc*/ 	.word	0x000017d0


	//----- nvinfo : EIATTR_MBARRIER_INSTR_OFFSETS
	.align		4
.L_35:
        /*00c0*/ 	.byte	0x04, 0x39
        /*00c2*/ 	.short	(.L_37 - .L_36)


	//   ....[0]....
.L_36:
        /*00c4*/ 	.word	0x00000240
        /*00c8*/ 	.word	0x000000ff
        /*00cc*/ 	.word	0x00000000
        /*00d0*/ 	.short	0x0100
        /*00d2*/ 	.byte	0x08
	.zero		1


	//   ....[1]....
        /*00d4*/ 	.word	0x00000250
        /*00d8*/ 	.word	0x000000ff
        /*00dc*/ 	.word	0x00000018
        /*00e0*/ 	.short	0x0100
        /*00e2*/ 	.byte	0x08
	.zero		1


	//   ....[2]....
        /*00e4*/ 	.word	0x00000260
        /*00e8*/ 	.word	0x000000ff
        /*00ec*/ 	.word	0x00000008
        /*00f0*/ 	.short	0x0100
        /*00f2*/ 	.byte	0x08
	.zero		1


	//   ....[3]....
        /*00f4*/ 	.word	0x00000270
        /*00f8*/ 	.word	0x000000ff
        /*00fc*/ 	.word	0x00000020
        /*0100*/ 	.short	0x0100
        /*0102*/ 	.byte	0x08
	.zero		1


	//   ....[4]....
        /*0104*/ 	.word	0x00000280
        /*0108*/ 	.word	0x000000ff
        /*010c*/ 	.word	0x00000010
        /*0110*/ 	.short	0x0100
        /*0112*/ 	.byte	0x08
	.zero		1


	//   ....[5]....
        /*0114*/ 	.word	0x00000290
        /*0118*/ 	.word	0x000000ff
        /*011c*/ 	.word	0x00000028
        /*0120*/ 	.short	0x0100
        /*0122*/ 	.byte	0x08
	.zero		1


	//   ....[6]....
        /*0124*/ 	.word	0x00000770
        /*0128*/ 	.word	0x000000ff
        /*012c*/ 	.word	0x00000060
        /*0130*/ 	.short	0x0100
        /*0132*/ 	.byte	0x08
	.zero		1


	//   ....[7]....
        /*0134*/ 	.word	0x00000810
        /*0138*/ 	.word	0x000000ff
        /*013c*/ 	.word	0x00000068
        /*0140*/ 	.short	0x0100
        /*0142*/ 	.byte	0x08
	.zero		1


	//   ....[8]....
        /*0144*/ 	.word	0x00000840
        /*0148*/ 	.word	0x000000ff
        /*014c*/ 	.word	0x00000040
        /*0150*/ 	.short	0x0100
        /*0152*/ 	.byte	0x09
	.zero		1


	//   ....[9]....
        /*0154*/ 	.word	0x00000850
        /*0158*/ 	.word	0x000000ff
        /*015c*/ 	.word	0x00000048
        /*0160*/ 	.short	0x0100
        /*0162*/ 	.byte	0x09
	.zero		1


	//   ....[10]....
        /*0164*/ 	.word	0x00000860
        /*0168*/ 	.word	0x000000ff
        /*016c*/ 	.word	0x00000050
        /*0170*/ 	.short	0x0100
        /*0172*/ 	.byte	0x09
	.zero		1


	//   ....[11]....
        /*0174*/ 	.word	0x00000870
        /*0178*/ 	.word	0x000000ff
        /*017c*/ 	.word	0x00000058
        /*0180*/ 	.short	0x0100
        /*0182*/ 	.byte	0x09
	.zero		1


	//   ....[12]....
        /*0184*/ 	.word	0x000016b0
        /*0188*/ 	.word	0x0000003e
        /*018c*/ 	.word	0x00000000
        /*0190*/ 	.short	0x010a
        /*0192*/ 	.byte	0x2a
	.zero		1


	//   ....[13]....
        /*0194*/ 	.word	0x00001850
        /*0198*/ 	.word	0x00000003
        /*019c*/ 	.word	0x00000000
        /*01a0*/ 	.short	0x010a
        /*01a2*/ 	.byte	0x3f
	.zero		1


	//   ....[14]....
        /*01a4*/ 	.word	0x00001890
        /*01a8*/ 	.word	0x00000003
        /*01ac*/ 	.word	0x00000000
        /*01b0*/ 	.short	0x010a
        /*01b2*/ 	.byte	0x3f
	.zero		1


	//   ....[15]....
        /*01b4*/ 	.word	0x00001b90
        /*01b8*/ 	.word	0x000000ff
        /*01bc*/ 	.word	0x00000000
        /*01c0*/ 	.short	0x010a
        /*01c2*/ 	.byte	0x04
	.zero		1


	//   ....[16]....
        /*01c4*/ 	.word	0x00001bd0
        /*01c8*/ 	.word	0x000000ff
        /*01cc*/ 	.word	0x00000000
        /*01d0*/ 	.short	0x010a
        /*01d2*/ 	.byte	0x04
	.zero		1


	//   ....[17]....
        /*01d4*/ 	.word	0x00001e30
        /*01d8*/ 	.word	0x00000005
        /*01dc*/ 	.word	0x00000000
        /*01e0*/ 	.short	0x0101
        /*01e2*/ 	.byte	0x3f
	.zero		1


	//   ....[18]....
        /*01e4*/ 	.word	0x00001f30
        /*01e8*/ 	.word	0x0000003f
        /*01ec*/ 	.word	0x00000000
        /*01f0*/ 	.short	0x0101
        /*01f2*/ 	.byte	0x2f
	.zero		1


	//   ....[19]....
        /*01f4*/ 	.word	0x00002030
        /*01f8*/ 	.word	0x00000003
        /*01fc*/ 	.word	0x00000000
        /*0200*/ 	.short	0x0101
        /*0202*/ 	.byte	0x3f
	.zero		1


	//   ....[20]....
        /*0204*/ 	.word	0x000020f0
        /*0208*/ 	.word	0x0000003e
        /*020c*/ 	.word	0x00000010
        /*0210*/ 	.short	0x010a
        /*0212*/ 	.byte	0x2a
	.zero		1


	//   ....[21]....
        /*0214*/ 	.word	0x000044c0
        /*0218*/ 	.word	0x00000041
        /*021c*/ 	.word	0x00000000
        /*0220*/ 	.short	0x0101
        /*0222*/ 	.byte	0x2f
	.zero		1


	//   ....[22]....
        /*0224*/ 	.word	0x00004e60
        /*0228*/ 	.word	0x0000000c
        /*022c*/ 	.word	0x00000018
        /*0230*/ 	.short	0x010a
        /*0232*/ 	.byte	0x3f
	.zero		1


	//   ....[23]....
        /*0234*/ 	.word	0x00005230
        /*0238*/ 	.word	0x00000004
        /*023c*/ 	.word	0x00000068
        /*0240*/ 	.short	0x0101
        /*0242*/ 	.byte	0x3f
	.zero		1


	//   ....[24]....
        /*0244*/ 	.word	0x000059b0
        /*0248*/ 	.word	0x00000007
        /*024c*/ 	.word	0x00000000
        /*0250*/ 	.short	0x010a
        /*0252*/ 	.byte	0x3f
	.zero		1


	//   ....[25]....
        /*0254*/ 	.word	0x00005a30
        /*0258*/ 	.word	0x00000009
        /*025c*/ 	.word	0x00000000
        /*0260*/ 	.short	0x010a
        /*0262*/ 	.byte	0x3f
	.zero		1


	//   ....[26]....
        /*0264*/ 	.word	0x00005ac0
        /*0268*/ 	.word	0x00000003
        /*026c*/ 	.word	0x00000000
        /*0270*/ 	.short	0x010a
        /*0272*/ 	.byte	0x3f
	.zero		1


	//   ....[27]....
        /*0274*/ 	.word	0x00005b20
        /*0278*/ 	.word	0x00000040
        /*027c*/ 	.word	0x00000000
        /*0280*/ 	.short	0x010a
        /*0282*/ 	.byte	0x3f
	.zero		1


	//   ....[28]....
        /*0284*/ 	.word	0x00005b70
        /*0288*/ 	.word	0x00000003
        /*028c*/ 	.word	0x00000000
        /*0290*/ 	.short	0x010a
        /*0292*/ 	.byte	0x3f
	.zero		1


	//   ....[29]....
        /*0294*/ 	.word	0x00005bd0
        /*0298*/ 	.word	0x00000005
        /*029c*/ 	.word	0x00000000
        /*02a0*/ 	.short	0x010a
        /*02a2*/ 	.byte	0x3f
	.zero		1


	//   ....[30]....
        /*02a4*/ 	.word	0x00005c20
        /*02a8*/ 	.word	0x00000040
        /*02ac*/ 	.word	0x00000010
        /*02b0*/ 	.short	0x010a
        /*02b2*/ 	.byte	0x3f
	.zero		1


	//   ....[31]....
        /*02b4*/ 	.word	0x00005cf0
        /*02b8*/ 	.word	0x0000000c
        /*02bc*/ 	.word	0x00000018
        /*02c0*/ 	.short	0x010a
        /*02c2*/ 	.byte	0x3f
	.zero		1


	//   ....[32]....
        /*02c4*/ 	.word	0x00005dc0
        /*02c8*/ 	.word	0x00000007
        /*02cc*/ 	.word	0x00000000
        /*02d0*/ 	.short	0x010a
        /*02d2*/ 	.byte	0x3f
	.zero		1


	//   ....[33]....
        /*02d4*/ 	.word	0x00005e10
        /*02d8*/ 	.word	0x00000009
        /*02dc*/ 	.word	0x00000000
        /*02e0*/ 	.short	0x010a
        /*02e2*/ 	.byte	0x3f
	.zero		1


	//----- nvinfo : EIATTR_NUM_MBARRIERS
	.align		4
.L_37:
        /*02e4*/ 	.byte	0x03, 0x38
        /*02e6*/ 	.short	0x000c


	//----- nvinfo : EIATTR_EXIT_INSTR_OFFSETS
	.align		4
        /*02e8*/ 	.byte	0x04, 0x1c
        /*02ea*/ 	.short	(.L_39 - .L_38)


	//   ....[0]....
.L_38:
        /*02ec*/ 	.word	0x00001360


	//   ....[1]....
        /*02f0*/ 	.word	0x000013c0


	//   ....[2]....
        /*02f4*/ 	.word	0x00004b50


	//   ....[3]....
        /*02f8*/ 	.word	0x00004b80


	//   ....[4]....
        /*02fc*/ 	.word	0x00005b10


	//----- nvinfo : EIATTR_MAX_THREADS
	.align		4
.L_39:
        /*0300*/ 	.byte	0x04, 0x05
        /*0302*/ 	.short	(.L_41 - .L_40)
.L_40:
        /*0304*/ 	.word	0x00000180
        /*0308*/ 	.word	0x00000001
        /*030c*/ 	.word	0x00000001


	//----- nvinfo : EIATTR_CRS_STACK_SIZE
	.align		4
.L_41:
        /*0310*/ 	.byte	0x04, 0x1e
        /*0312*/ 	.short	(.L_43 - .L_42)
.L_42:
        /*0314*/ 	.word	0x00000000


	//----- nvinfo : EIATTR_CBANK_PARAM_SIZE
	.align		4
.L_43:
        /*0318*/ 	.byte	0x03, 0x19
        /*031a*/ 	.short	0x0470


	//----- nvinfo : EIATTR_PARAM_CBANK
	.align		4
        /*031c*/ 	.byte	0x04, 0x0a
        /*031e*/ 	.short	(.L_45 - .L_44)
	.align		4
.L_44:
        /*0320*/ 	.word	index@(.nv.constant0._ZN7cutlass13device_kernelINS_4gemm6kernel13GemmUniversalIN4cute5tupleIJiiiiEEENS1_10collective13CollectiveMmaINS1_34MainloopSm90TmaGmmaWarpSpecializedILi3ENS5_IJNS4_1CILi1EEENSA_ILi2EEESB_EEENS1_32KernelTmaWarpSpecializedPingpongEEENS5_IJNSA_ILi64EEESG_SG_EEENS_10bfloat16_tENS5_IJlSB_lEEESI_SJ_NS4_8TiledMMAINS4_8MMA_AtomIJNS4_4SM904GMMA27MMA_64x64x16_F32BF16BF16_SSILNSN_5MajorE0ELSP_0ELNSN_7ScaleInE1ELSQ_1EEEEEENS4_6LayoutINS5_IJSB_SB_SB_EEENS5_IJNSA_ILi0EEESV_SV_EEEEENS5_IJNS4_10UnderscoreESY_SY_EEEEENS4_23SM90_TMA_LOAD_MULTICASTENS4_14ComposedLayoutINS4_7SwizzleILi3ELi4ELi3EEENS4_18smem_ptr_flag_bitsILi16EEENST_INS5_IJNSA_ILi8EEESG_EEENS5_IJSG_SB_EEEEEEEvNS4_8identityENS4_13SM90_TMA_LOADES1B_vS1C_EENS_8epilogue10collective6detail29Sm90TmaWarpSpecializedAdapterINS1G_15DefaultEpilogueISI_SJ_SJ_NS1F_6thread17LinearCombinationISI_Li1EffLNS1K_9ScaleType4KindE0ELNS_15FloatRoundStyleE2ESI_EENS1_15EpilogueDefaultEEEEEvvEEEEvNT_6ParamsE)
        /*0324*/ 	.short	0x0210
        /*0326*/ 	.short	0x0470


	//----- nvinfo : EIATTR_SW_WAR
	.align		4
.L_45:
        /*0328*/ 	.byte	0x04, 0x36
        /*032a*/ 	.short	(.L_47 - .L_46)
.L_46:
        /*032c*/ 	.word	0x00000008
.L_47:


//--------------------- .nv.callgraph             --------------------------
	.section	.nv.callgraph,"",@"SHT_CUDA_CALLGRAPH"
	.align	4
	.sectionentsize	8
	.align		4
        /*0000*/ 	.word	0x00000000
	.align		4
        /*0004*/ 	.word	0xffffffff
	.align		4
        /*0008*/ 	.word	index@(_ZN7cutlass13device_kernelINS_4gemm6kernel13GemmUniversalIN4cute5tupleIJiiiiEEENS1_10collective13CollectiveMmaINS1_34MainloopSm90TmaGmmaWarpSpecializedILi3ENS5_IJNS4_1CILi1EEENSA_ILi2EEESB_EEENS1_32KernelTmaWarpSpecializedPingpongEEENS5_IJNSA_ILi64EEESG_SG_EEENS_10bfloat16_tENS5_IJlSB_lEEESI_SJ_NS4_8TiledMMAINS4_8MMA_AtomIJNS4_4SM904GMMA27MMA_64x64x16_F32BF16BF16_SSILNSN_5MajorE0ELSP_0ELNSN_7ScaleInE1ELSQ_1EEEEEENS4_6LayoutINS5_IJSB_SB_SB_EEENS5_IJNSA_ILi0EEESV_SV_EEEEENS5_IJNS4_10UnderscoreESY_SY_EEEEENS4_23SM90_TMA_LOAD_MULTICASTENS4_14ComposedLayoutINS4_7SwizzleILi3ELi4ELi3EEENS4_18smem_ptr_flag_bitsILi16EEENST_INS5_IJNSA_ILi8EEESG_EEENS5_IJSG_SB_EEEEEEEvNS4_8identityENS4_13SM90_TMA_LOADES1B_vS1C_EENS_8epilogue10collective6detail29Sm90TmaWarpSpecializedAdapterINS1G_15DefaultEpilogueISI_SJ_SJ_NS1F_6thread17LinearCombinationISI_Li1EffLNS1K_9ScaleType4KindE0ELNS_15FloatRoundStyleE2ESI_EENS1_15EpilogueDefaultEEEEEvvEEEEvNT_6ParamsE)
	.align		4
        /*000c*/ 	.word	index@(__assertfail)
	.align		4
        /*0010*/ 	.word	0x00000000
	.align		4
        /*0014*/ 	.word	0xfffffffe
	.align		4
        /*0018*/ 	.word	0x00000000
	.align		4
        /*001c*/ 	.word	0xfffffffd
	.align		4
        /*0020*/ 	.word	0x00000000
	.align		4
        /*0024*/ 	.word	0xfffffffc


//--------------------- .nv.constant4             --------------------------
	.section	.nv.constant4,"a",@progbits
	.align	8
	.align		8
.nv.constant4:
        /*0000*/ 	.dword	__assertfail
	.align		8
        /*0008*/ 	.dword	__unnamed_1
	.align		8
        /*0010*/ 	.dword	_ZN39_INTERNAL_e33752d4_4_k_cu_762b3258_28424cuda3std3__45__cpo5beginE
	.align		8
        /*0018*/ 	.dword	_ZN39_INTERNAL_e33752d4_4_k_cu_762b3258_28424cuda3std3__45__cpo3endE
	.align		8
        /*0020*/ 	.dword	_ZN39_INTERNAL_e33752d4_4_k_cu_762b3258_28424cuda3std3__45__cpo6cbeginE
	.align		8
        /*0028*/ 	.dword	_ZN39_INTERNAL_e33752d4_4_k_cu_762b3258_28424cuda3std3__45__cpo4cendE
	.align		8
        /*0030*/ 	.dword	_ZN39_INTERNAL_e33752d4_4_k_cu_762b3258_28424cuda3std3__441_GLOBAL__N__e33752d4_4_k_cu_762b3258_28426ignoreE
	.align		8
        /*0038*/ 	.dword	_ZN39_INTERNAL_e33752d4_4_k_cu_762b3258_28424cuda3std3__419piecewise_constructE
	.align		8
        /*0040*/ 	.dword	_ZN39_INTERNAL_e33752d4_4_k_cu_762b3258_28424cuda3std3__48in_placeE
	.align		8
        /*0048*/ 	.dword	_ZN39_INTERNAL_e33752d4_4_k_cu_762b3258_28424cuda3std6ranges3__45__cpo4swapE
	.align		8
        /*0050*/ 	.dword	_ZN39_INTERNAL_e33752d4_4_k_cu_762b3258_28424cuda3std6ranges3__45__cpo9iter_moveE
	.align		8
        /*0058*/ 	.dword	_ZN39_INTERNAL_e33752d4_4_k_cu_762b3258_28424cute7productE
	.align		8
        /*0060*/ 	.dword	_ZN39_INTERNAL_e33752d4_4_k_cu_762b3258_28424cute1_E
	.align		8
        /*0068*/ 	.dword	$str$22
	.align		8
        /*0070*/ 	.dword	$str$23


//--------------------- .text._ZN7cutlass13device_kernelINS_4gemm6kernel13GemmUniversalIN4cute5tupleIJiiiiEEENS1_10collective13CollectiveMmaINS1_34MainloopSm90TmaGmmaWarpSpecializedILi3ENS5_IJNS4_1CILi1EEENSA_ILi2EEESB_EEENS1_32KernelTmaWarpSpecializedPingpongEEENS5_IJNSA_ILi64EEESG_SG_EEENS_10bfloat16_tENS5_IJlSB_lEEESI_SJ_NS4_8TiledMMAINS4_8MMA_AtomIJNS4_4SM904GMMA27MMA_64x64x16_F32BF16BF16_SSILNSN_5MajorE0ELSP_0ELNSN_7ScaleInE1ELSQ_1EEEEEENS4_6LayoutINS5_IJSB_SB_SB_EEENS5_IJNSA_ILi0EEESV_SV_EEEEENS5_IJNS4_10UnderscoreESY_SY_EEEEENS4_23SM90_TMA_LOAD_MULTICASTENS4_14ComposedLayoutINS4_7SwizzleILi3ELi4ELi3EEENS4_18smem_ptr_flag_bitsILi16EEENST_INS5_IJNSA_ILi8EEESG_EEENS5_IJSG_SB_EEEEEEEvNS4_8identityENS4_13SM90_TMA_LOADES1B_vS1C_EENS_8epilogue10collective6detail29Sm90TmaWarpSpecializedAdapterINS1G_15DefaultEpilogueISI_SJ_SJ_NS1F_6thread17LinearCombinationISI_Li1EffLNS1K_9ScaleType4KindE0ELNS_15FloatRoundStyleE2ESI_EENS1_15EpilogueDefaultEEEEEvvEEEEvNT_6ParamsE --------------------------
	.section	.text._ZN7cutlass13device_kernelINS_4gemm6kernel13GemmUniversalIN4cute5tupleIJiiiiEEENS1_10collective13CollectiveMmaINS1_34MainloopSm90TmaGmmaWarpSpecializedILi3ENS5_IJNS4_1CILi1EEENSA_ILi2EEESB_EEENS1_32KernelTmaWarpSpecializedPingpongEEENS5_IJNSA_ILi64EEESG_SG_EEENS_10bfloat16_tENS5_IJlSB_lEEESI_SJ_NS4_8TiledMMAINS4_8MMA_AtomIJNS4_4SM904GMMA27MMA_64x64x16_F32BF16BF16_SSILNSN_5MajorE0ELSP_0ELNSN_7ScaleInE1ELSQ_1EEEEEENS4_6LayoutINS5_IJSB_SB_SB_EEENS5_IJNSA_ILi0EEESV_SV_EEEEENS5_IJNS4_10UnderscoreESY_SY_EEEEENS4_23SM90_TMA_LOAD_MULTICASTENS4_14ComposedLayoutINS4_7SwizzleILi3ELi4ELi3EEENS4_18smem_ptr_flag_bitsILi16EEENST_INS5_IJNSA_ILi8EEESG_EEENS5_IJSG_SB_EEEEEEEvNS4_8identityENS4_13SM90_TMA_LOADES1B_vS1C_EENS_8epilogue10collective6detail29Sm90TmaWarpSpecializedAdapterINS1G_15DefaultEpilogueISI_SJ_SJ_NS1F_6thread17LinearCombinationISI_Li1EffLNS1K_9ScaleType4KindE0ELNS_15FloatRoundStyleE2ESI_EENS1_15EpilogueDefaultEEEEEvvEEEEvNT_6ParamsE,"ax",@progbits
	.align	128
.text._ZN7cutlass13device_kernelINS_4gemm6kernel13GemmUniversalIN4cute5tupleIJiiiiEEENS1_10collective13CollectiveMmaINS1_34MainloopSm90TmaGmmaWarpSpecializedILi3ENS5_IJNS4_1CILi1EEENSA_ILi2EEESB_EEENS1_32KernelTmaWarpSpecializedPingpongEEENS5_IJNSA_ILi64EEESG_SG_EEENS_10bfloat16_tENS5_IJlSB_lEEESI_SJ_NS4_8TiledMMAINS4_8MMA_AtomIJNS4_4SM904GMMA27MMA_64x64x16_F32BF16BF16_SSILNSN_5MajorE0ELSP_0ELNSN_7ScaleInE1ELSQ_1EEEEEENS4_6LayoutINS5_IJSB_SB_SB_EEENS5_IJNSA_ILi0EEESV_SV_EEEEENS5_IJNS4_10UnderscoreESY_SY_EEEEENS4_23SM90_TMA_LOAD_MULTICASTENS4_14ComposedLayoutINS4_7SwizzleILi3ELi4ELi3EEENS4_18smem_ptr_flag_bitsILi16EEENST_INS5_IJNSA_ILi8EEESG_EEENS5_IJSG_SB_EEEEEEEvNS4_8identityENS4_13SM90_TMA_LOADES1B_vS1C_EENS_8epilogue10collective6detail29Sm90TmaWarpSpecializedAdapterINS1G_15DefaultEpilogueISI_SJ_SJ_NS1F_6thread17LinearCombinationISI_Li1EffLNS1K_9ScaleType4KindE0ELNS_15FloatRoundStyleE2ESI_EENS1_15EpilogueDefaultEEEEEvvEEEEvNT_6ParamsE:
        .type           _ZN7cutlass13device_kernelINS_4gemm6kernel13GemmUniversalIN4cute5tupleIJiiiiEEENS1_10collective13CollectiveMmaINS1_34MainloopSm90TmaGmmaWarpSpecializedILi3ENS5_IJNS4_1CILi1EEENSA_ILi2EEESB_EEENS1_32KernelTmaWarpSpecializedPingpongEEENS5_IJNSA_ILi64EEESG_SG_EEENS_10bfloat16_tENS5_IJlSB_lEEESI_SJ_NS4_8TiledMMAINS4_8MMA_AtomIJNS4_4SM904GMMA27MMA_64x64x16_F32BF16BF16_SSILNSN_5MajorE0ELSP_0ELNSN_7ScaleInE1ELSQ_1EEEEEENS4_6LayoutINS5_IJSB_SB_SB_EEENS5_IJNSA_ILi0EEESV_SV_EEEEENS5_IJNS4_10UnderscoreESY_SY_EEEEENS4_23SM90_TMA_LOAD_MULTICASTENS4_14ComposedLayoutINS4_7SwizzleILi3ELi4ELi3EEENS4_18smem_ptr_flag_bitsILi16EEENST_INS5_IJNSA_ILi8EEESG_EEENS5_IJSG_SB_EEEEEEEvNS4_8identityENS4_13SM90_TMA_LOADES1B_vS1C_EENS_8epilogue10collective6detail29Sm90TmaWarpSpecializedAdapterINS1G_15DefaultEpilogueISI_SJ_SJ_NS1F_6thread17LinearCombinationISI_Li1EffLNS1K_9ScaleType4KindE0ELNS_15FloatRoundStyleE2ESI_EENS1_15EpilogueDefaultEEEEEvvEEEEvNT_6ParamsE,@function
        .size           _ZN7cutlass13device_kernelINS_4gemm6kernel13GemmUniversalIN4cute5tupleIJiiiiEEENS1_10collective13CollectiveMmaINS1_34MainloopSm90TmaGmmaWarpSpecializedILi3ENS5_IJNS4_1CILi1EEENSA_ILi2EEESB_EEENS1_32KernelTmaWarpSpecializedPingpongEEENS5_IJNSA_ILi64EEESG_SG_EEENS_10bfloat16_tENS5_IJlSB_lEEESI_SJ_NS4_8TiledMMAINS4_8MMA_AtomIJNS4_4SM904GMMA27MMA_64x64x16_F32BF16BF16_SSILNSN_5MajorE0ELSP_0ELNSN_7ScaleInE1ELSQ_1EEEEEENS4_6LayoutINS5_IJSB_SB_SB_EEENS5_IJNSA_ILi0EEESV_SV_EEEEENS5_IJNS4_10UnderscoreESY_SY_EEEEENS4_23SM90_TMA_LOAD_MULTICASTENS4_14ComposedLayoutINS4_7SwizzleILi3ELi4ELi3EEENS4_18smem_ptr_flag_bitsILi16EEENST_INS5_IJNSA_ILi8EEESG_EEENS5_IJSG_SB_EEEEEEEvNS4_8identityENS4_13SM90_TMA_LOADES1B_vS1C_EENS_8epilogue10collective6detail29Sm90TmaWarpSpecializedAdapterINS1G_15DefaultEpilogueISI_SJ_SJ_NS1F_6thread17LinearCombinationISI_Li1EffLNS1K_9ScaleType4KindE0ELNS_15FloatRoundStyleE2ESI_EENS1_15EpilogueDefaultEEEEEvvEEEEvNT_6ParamsE,(.L_x_135 - _ZN7cutlass13device_kernelINS_4gemm6kernel13GemmUniversalIN4cute5tupleIJiiiiEEENS1_10collective13CollectiveMmaINS1_34MainloopSm90TmaGmmaWarpSpecializedILi3ENS5_IJNS4_1CILi1EEENSA_ILi2EEESB_EEENS1_32KernelTmaWarpSpecializedPingpongEEENS5_IJNSA_ILi64EEESG_SG_EEENS_10bfloat16_tENS5_IJlSB_lEEESI_SJ_NS4_8TiledMMAINS4_8MMA_AtomIJNS4_4SM904GMMA27MMA_64x64x16_F32BF16BF16_SSILNSN_5MajorE0ELSP_0ELNSN_7ScaleInE1ELSQ_1EEEEEENS4_6LayoutINS5_IJSB_SB_SB_EEENS5_IJNSA_ILi0EEESV_SV_EEEEENS5_IJNS4_10UnderscoreESY_SY_EEEEENS4_23SM90_TMA_LOAD_MULTICASTENS4_14ComposedLayoutINS4_7SwizzleILi3ELi4ELi3EEENS4_18smem_ptr_flag_bitsILi16EEENST_INS5_IJNSA_ILi8EEESG_EEENS5_IJSG_SB_EEEEEEEvNS4_8identityENS4_13SM90_TMA_LOADES1B_vS1C_EENS_8epilogue10collective6detail29Sm90TmaWarpSpecializedAdapterINS1G_15DefaultEpilogueISI_SJ_SJ_NS1F_6thread17LinearCombinationISI_Li1EffLNS1K_9ScaleType4KindE0ELNS_15FloatRoundStyleE2ESI_EENS1_15EpilogueDefaultEEEEEvvEEEEvNT_6ParamsE)
        .other          _ZN7cutlass13device_kernelINS_4gemm6kernel13GemmUniversalIN4cute5tupleIJiiiiEEENS1_10collective13CollectiveMmaINS1_34MainloopSm90TmaGmmaWarpSpecializedILi3ENS5_IJNS4_1CILi1EEENSA_ILi2EEESB_EEENS1_32KernelTmaWarpSpecializedPingpongEEENS5_IJNSA_ILi64EEESG_SG_EEENS_10bfloat16_tENS5_IJlSB_lEEESI_SJ_NS4_8TiledMMAINS4_8MMA_AtomIJNS4_4SM904GMMA27MMA_64x64x16_F32BF16BF16_SSILNSN_5MajorE0ELSP_0ELNSN_7ScaleInE1ELSQ_1EEEEEENS4_6LayoutINS5_IJSB_SB_SB_EEENS5_IJNSA_ILi0EEESV_SV_EEEEENS5_IJNS4_10UnderscoreESY_SY_EEEEENS4_23SM90_TMA_LOAD_MULTICASTENS4_14ComposedLayoutINS4_7SwizzleILi3ELi4ELi3EEENS4_18smem_ptr_flag_bitsILi16EEENST_INS5_IJNSA_ILi8EEESG_EEENS5_IJSG_SB_EEEEEEEvNS4_8identityENS4_13SM90_TMA_LOADES1B_vS1C_EENS_8epilogue10collective6detail29Sm90TmaWarpSpecializedAdapterINS1G_15DefaultEpilogueISI_SJ_SJ_NS1F_6thread17LinearCombinationISI_Li1EffLNS1K_9ScaleType4KindE0ELNS_15FloatRoundStyleE2ESI_EENS1_15EpilogueDefaultEEEEEvvEEEEvNT_6ParamsE,@"STO_CUDA_ENTRY STV_DEFAULT"
_ZN7cutlass13device_kernelINS_4gemm6kernel13GemmUniversalIN4cute5tupleIJiiiiEEENS1_10collective13CollectiveMmaINS1_34MainloopSm90TmaGmmaWarpSpecializedILi3ENS5_IJNS4_1CILi1EEENSA_ILi2EEESB_EEENS1_32KernelTmaWarpSpecializedPingpongEEENS5_IJNSA_ILi64EEESG_SG_EEENS_10bfloat16_tENS5_IJlSB_lEEESI_SJ_NS4_8TiledMMAINS4_8MMA_AtomIJNS4_4SM904GMMA27MMA_64x64x16_F32BF16BF16_SSILNSN_5MajorE0ELSP_0ELNSN_7ScaleInE1ELSQ_1EEEEEENS4_6LayoutINS5_IJSB_SB_SB_EEENS5_IJNSA_ILi0EEESV_SV_EEEEENS5_IJNS4_10UnderscoreESY_SY_EEEEENS4_23SM90_TMA_LOAD_MULTICASTENS4_14ComposedLayoutINS4_7SwizzleILi3ELi4ELi3EEENS4_18smem_ptr_flag_bitsILi16EEENST_INS5_IJNSA_ILi8EEESG_EEENS5_IJSG_SB_EEEEEEEvNS4_8identityENS4_13SM90_TMA_LOADES1B_vS1C_EENS_8epilogue10collective6detail29Sm90TmaWarpSpecializedAdapterINS1G_15DefaultEpilogueISI_SJ_SJ_NS1F_6thread17LinearCombinationISI_Li1EffLNS1K_9ScaleType4KindE0ELNS_15FloatRoundStyleE2ESI_EENS1_15EpilogueDefaultEEEEEvvEEEEvNT_6ParamsE:
[----:B------:R-:W0:Y:S02]  /*0000*/  LDC R1, c[0x0][0x28] ;  /* 0x00000a00ff017b82 */ /* 0x000e240000000800 */
[----:B0-----:R-:W-:Y:S01]  /*0010*/  VIADD R1, R1, 0xfffffff8 ;  /* 0xfffffff801017836 */ /* 0x001fe20000000000 */
[----:B------:R-:W0:Y:S01]  /*0020*/  S2R R4, SR_TID.X ;  /* 0x0000000000047919 */ /* 0x000e220000002100 */
[----:B------:R-:W-:Y:S01]  /*0030*/  ELECT P0, URZ, PT ;  /* 0x00000000003f782f */ /* 0x000fe20003800000 */
[----:B------:R-:W-:Y:S01]  /*0040*/  BSSY B0, `(.L_x_0) ;  /* 0x000000f000007945 */ /* 0x000fe20003800000 */
[--C-:B0-----:R-:W-:Y:S02]  /*0050*/  SHF.R.U32.HI R2, RZ, 0x5, R4.reuse ;  /* 0x00000005ff027819 */ /* 0x101fe40000011604 */
[----:B------:R-:W-:-:S03]  /*0060*/  SHF.R.U32.HI R7, RZ, 0x7, R4 ;  /* 0x00000007ff077819 */ /* 0x000fc60000011604 */
[----:B------:R-:W0:Y:S04]  /*0070*/  SHFL.IDX PT, R5, R2, RZ, 0x1f ;  /* 0x00001fff02057589 */ /* 0x000e2800000e0000 */
[----:B------:R1:W2:Y:S01]  /*0080*/  SHFL.IDX PT, R10, R7, RZ, 0x1f ;  /* 0x00001fff070a7589 */ /* 0x0002a200000e0000 */
[----:B0-----:R-:W-:-:S13]  /*0090*/  ISETP.NE.OR P0, PT, R5, RZ, !P0 ;  /* 0x000000ff0500720c */ /* 0x001fda0004705670 */
[----:B-12---:R-:W-:Y:S05]  /*00a0*/  @P0 BRA `(.L_x_1) ;  /* 0x0000000000200947 */ /* 0x006fea0003800000 */
[----:B------:R-:W-:Y:S02]  /*00b0*/  ULDC.64 UR4, c[0x0][0x198] ;  /* 0x0000660000047ab9 */ /* 0x000fe40000000a00 */
[----:B------:R-:W-:Y:S02]  /*00c0*/  UIADD3 UR6, UP0, UR4, 0xf0, URZ ;  /* 0x000000f004067890 */ /* 0x000fe4000ff1e03f */
[----:B------:R-:W-:Y:S02]  /*00d0*/  UIADD3 UR4, UP1, UR4, 0x1f0, URZ ;  /* 0x000001f004047890 */ /* 0x000fe4000ff3e03f */
[----:B------:R-:W-:Y:S02]  /*00e0*/  UIADD3.X UR7, URZ, UR5, URZ, UP0, !UPT ;  /* 0x000000053f077290 */ /* 0x000fe400087fe43f */
[----:B------:R-:W-:-:S07]  /*00f0*/  UIADD3.X UR5, URZ, UR5, URZ, UP1, !UPT ;  /* 0x000000053f057290 */ /* 0x000fce0008ffe43f */
[----:B------:R0:W-:Y:S02]  /*0100*/  UTMACCTL.PF [UR6] ;  /* 0x00000000060079b9 */ /* 0x0001e40008040000 */
[----:B------:R0:W-:Y:S02]  /*0110*/  UTMACCTL.PF [UR4] ;  /* 0x00000000040079b9 */ /* 0x0001e40008040000 */
[----:B0-----:R-:W-:Y:S01]  /*0120*/  NOP ;  /* 0x0000000000007918 */ /* 0x001fe20000000000 */
.L_x_1:
[----:B------:R-:W-:Y:S05]  /*0130*/  BSYNC B0 ;  /* 0x0000000000007941 */ /* 0x000fea0003800000 */
.L_x_0:
[----:B------:R-:W0:Y:S02]  /*0140*/  SHFL.IDX PT, R8, R2, RZ, 0x1f ;  /* 0x00001fff02087589 */ /* 0x000e2400000e0000 */
[----:B0-----:R-:W-:-:S13]  /*0150*/  ISETP.NE.AND P0, PT, R8, RZ, PT ;  /* 0x000000ff0800720c */ /* 0x001fda0003f05270 */
[----:B------:R-:W-:Y:S05]  /*0160*/  @P0 BRA `(.L_x_2) ;  /* 0x0000000000500947 */ /* 0x000fea0003800000 */
[----:B------:R-:W0:Y:S01]  /*0170*/  S2UR UR8, SR_CgaCtaId ;  /* 0x00000000000879c3 */ /* 0x000e220000008800 */
[----:B------:R-:W-:Y:S01]  /*0180*/  UMOV UR4, 0x400 ;  /* 0x0000040000047882 */ /* 0x000fe20000000000 */
[----:B------:R-:W-:Y:S01]  /*0190*/  UMOV UR5, 0x1 ;  /* 0x0000000100057882 */ /* 0x000fe20000000000 */
[----:B------:R-:W-:Y:S01]  /*01a0*/  UMOV UR6, 0x2 ;  /* 0x0000000200067882 */ /* 0x000fe20000000000 */
[----:B------:R-:W-:Y:S01]  /*01b0*/  ELECT P0, URZ, PT ;  /* 0x00000000003f782f */ /* 0x000fe20003800000 */
[----:B------:R-:W-:-:S04]  /*01c0*/  UIADD3 UR6, -UR6, 0x100000, URZ ;  /* 0x0010000006067890 */ /* 0x000fc8000fffe13f */
[----:B------:R-:W-:Y:S02]  /*01d0*/  USHF.L.U32 UR7, UR6, 0xb, URZ ;  /* 0x0000000b06077899 */ /* 0x000fe4000800063f */
[----:B------:R-:W-:Y:S02]  /*01e0*/  USHF.L.U32 UR6, UR6, 0x1, URZ ;  /* 0x0000000106067899 */ /* 0x000fe4000800063f */
[----:B0-----:R-:W-:Y:S02]  /*01f0*/  ULEA UR8, UR8, UR4, 0x18 ;  /* 0x0000000408087291 */ /* 0x001fe4000f8ec03f */
[----:B------:R-:W-:-:S04]  /*0200*/  UIADD3 UR4, -UR5, 0x100000, URZ ;  /* 0x0010000005047890 */ /* 0x000fc8000fffe13f */
[----:B------:R-:W-:Y:S02]  /*0210*/  USHF.L.U32 UR5, UR4, 0xb, URZ ;  /* 0x0000000b04057899 */ /* 0x000fe4000800063f */
[----:B------:R-:W-:Y:S01]  /*0220*/  USHF.L.U32 UR4, UR4, 0x1, URZ ;  /* 0x0000000104047899 */ /* 0x000fe2000800063f */
[----:B------:R-:W0:Y:S11]  /*0230*/  FENCE.VIEW.ASYNC.S ;  /* 0x00000000000073c6 */ /* 0x000e360000000000 */
[----:B0-----:R0:W1:Y:S01]  /*0240*/  SYNCS.EXCH.64 URZ, [UR8], UR4 ;  /* 0x00000004083f75b2 */ /* 0x0010620008000100 */
[----:B------:R0:W2:Y:S01]  /*0250*/  SYNCS.EXCH.64 URZ, [UR8+0x18], UR6 ;  /* 0x00001806083f75b2 */ /* 0x0000a20008000100 */
[----:B------:R0:W3:Y:S01]  /*0260*/  SYNCS.EXCH.64 URZ, [UR8+0x8], UR4 ;  /* 0x00000804083f75b2 */ /* 0x0000e20008000100 */
[----:B------:R0:W4:Y:S01]  /*0270*/  SYNCS.EXCH.64 URZ, [UR8+0x20], UR6 ;  /* 0x00002006083f75b2 */ /* 0x0001220008000100 */
[----:B------:R0:W0:Y:S01]  /*0280*/  SYNCS.EXCH.64 URZ, [UR8+0x10], UR4 ;  /* 0x00001004083f75b2 */ /* 0x0000220008000100 */
[----:B------:R0:W0:Y:S01]  /*0290*/  SYNCS.EXCH.64 URZ, [UR8+0x28], UR6 ;  /* 0x00002806083f75b2 */ /* 0x0000220008000100 */
[----:B------:R-:W-:Y:S01]  /*02a0*/  NOP ;  /* 0x0000000000007918 */ /* 0x000fe20000000000 */
.L_x_2:
[----:B------:R-:W5:Y:S01]  /*02b0*/  SHFL.IDX PT, R11, R2, RZ, 0x1f ;  /* 0x00001fff020b7589 */ /* 0x000f6200000e0000 */
[----:B------:R-:W1:Y:S01]  /*02c0*/  S2UR UR12, SR_CTAID.X ;  /* 0x00000000000c79c3 */ /* 0x000e620000002500 */
[----:B------:R-:W-:Y:S02]  /*02d0*/  SHF.R.S32.HI R3, RZ, 0x1f, R4 ;  /* 0x0000001fff037819 */ /* 0x000fe40000011404 */
[----:B------:R-:W-:Y:S01]  /*02e0*/  ELECT P0, URZ, PT ;  /* 0x00000000003f782f */ /* 0x000fe20003800000 */
[----:B------:R-:W2:Y:S01]  /*02f0*/  SHFL.IDX PT, R9, R2, RZ, 0x1f ;  /* 0x00001fff02097589 */ /* 0x000ea200000e0000 */
[----:B------:R-:W-:Y:S02]  /*0300*/  ELECT P1, URZ, PT ;  /* 0x00000000003f782f */ /* 0x000fe40003820000 */
[----:B------:R-:W-:Y:S01]  /*0310*/  LEA.HI R3, R3, R4, RZ, 0x7 ;  /* 0x0000000403037211 */ /* 0x000fe200078f38ff */
[----:B0-----:R-:W-:Y:S01]  /*0320*/  ULDC UR4, c[0x0][0x150] ;  /* 0x0000540000047ab9 */ /* 0x001fe20000000800 */
[----:B------:R-:W0:Y:S01]  /*0330*/  S2R R6, SR_CTAID.Y ;  /* 0x0000000000067919 */ /* 0x000e220000002600 */
[----:B------:R-:W3:Y:S01]  /*0340*/  LDC R21, c[0x0][0x148] ;  /* 0x00005200ff157b82 */ /* 0x000ee20000000800 */
[----:B------:R-:W-:Y:S01]  /*0350*/  LOP3.LUT R3, R3, 0xffffff80, RZ, 0xc0, !PT ;  /* 0xffffff8003037812 */ /* 0x000fe200078ec0ff */
[----:B------:R-:W-:Y:S01]  /*0360*/  UMOV UR11, 0x80 ;  /* 0x00000080000b7882 */ /* 0x000fe20000000000 */
[----:B------:R-:W-:Y:S01]  /*0370*/  NOP ;  /* 0x0000000000007918 */ /* 0x000fe20000000000 */
[----:B------:R-:W-:Y:S01]  /*0380*/  NOP ;  /* 0x0000000000007918 */ /* 0x000fe20000000000 */
[C---:B------:R-:W-:Y:S01]  /*0390*/  VIADD R35, R10.reuse, 0xffffffff ;  /* 0xffffffff0a237836 */ /* 0x040fe20000000000 */
[----:B------:R-:W-:Y:S01]  /*03a0*/  ISETP.NE.AND P2, PT, R10, RZ, PT ;  /* 0x000000ff0a00720c */ /* 0x000fe20003f45270 */
[----:B------:R-:W-:Y:S01]  /*03b0*/  IMAD.IADD R3, R4, 0x1, -R3 ;  /* 0x0000000104037824 */ /* 0x000fe200078e0a03 */
[----:B------:R-:W4:Y:S02]  /*03c0*/  LDC R15, c[0x0][0x140] ;  /* 0x00005000ff0f7b82 */ /* 0x000f240000000800 */
[----:B------:R-:W-:-:S02]  /*03d0*/  ISETP.GE.U32.AND P5, PT, R35, 0x2, PT ;  /* 0x000000022300780c */ /* 0x000fc40003fa6070 */
[----:B------:R-:W-:Y:S02]  /*03e0*/  SHF.R.S32.HI R0, RZ, 0x1f, R3 ;  /* 0x0000001fff007819 */ /* 0x000fe40000011403 */
[----:B-----5:R-:W-:Y:S02]  /*03f0*/  ISETP.NE.OR P0, PT, R11, RZ, !P0 ;  /* 0x000000ff0b00720c */ /* 0x020fe40004705670 */
[----:B------:R-:W5:Y:S01]  /*0400*/  LDC R14, c[0x0][0x144] ;  /* 0x00005100ff0e7b82 */ /* 0x000f620000000800 */
[----:B------:R-:W-:Y:S02]  /*0410*/  SHF.R.S32.HI R11, RZ, 0x1f, R8 ;  /* 0x0000001fff0b7819 */ /* 0x000fe40000011408 */
[----:B--2---:R-:W-:Y:S02]  /*0420*/  ISETP.NE.OR P1, PT, R9, RZ, !P1 ;  /* 0x000000ff0900720c */ /* 0x004fe40004f25670 */
[----:B------:R-:W-:Y:S02]  /*0430*/  LEA.HI R11, R11, R8, RZ, 0x2 ;  /* 0x000000080b0b7211 */ /* 0x000fe400078f10ff */
[----:B-1----:R-:W-:-:S02]  /*0440*/  I2FP.F32.U32 R13, UR12 ;  /* 0x0000000c000d7c45 */ /* 0x002fc40008201000 */
[----:B------:R-:W-:Y:S02]  /*0450*/  LOP3.LUT R11, R11, 0x3ffffffc, RZ, 0xc0, !PT ;  /* 0x3ffffffc0b0b7812 */ /* 0x000fe400078ec0ff */
[----:B------:R-:W-:Y:S01]  /*0460*/  LEA.HI R2, R0, R3, RZ, 0x3 ;  /* 0x0000000300027211 */ /* 0x000fe200078f18ff */
[----:B------:R-:W-:Y:S01]  /*0470*/  VOTEU.ALL UP0, P0 ;  /* 0x00000000003f7886 */ /* 0x000fe20000000000 */
[----:B------:R-:W-:Y:S01]  /*0480*/  FMUL R13, R13, UR4 ;  /* 0x000000040d0d7c20 */ /* 0x000fe20008400000 */
[----:B------:R-:W-:Y:S01]  /*0490*/  IMAD.IADD R11, R8, 0x1, -R11 ;  /* 0x00000001080b7824 */ /* 0x000fe200078e0a0b */
[----:B0-----:R-:W-:Y:S01]  /*04a0*/  I2FP.F32.U32 R8, R6 ;  /* 0x0000000600087245 */ /* 0x001fe20000201000 */
[----:B------:R-:W-:Y:S01]  /*04b0*/  VOTEU.ALL UP1, P1 ;  /* 0x00000000003f7886 */ /* 0x000fe20000820000 */
[----:B------:R-:W0:Y:S01]  /*04c0*/  @!UP0 S2UR UR7, SR_CgaCtaId ;  /* 0x00000000000789c3 */ /* 0x000e220000008800 */
[----:B------:R-:W-:Y:S01]  /*04d0*/  ULDC UR4, c[0x0][0x154] ;  /* 0x0000550000047ab9 */ /* 0x000fe20000000800 */
[--C-:B------:R-:W-:Y:S01]  /*04e0*/  SHF.R.S32.HI R9, RZ, 0x3, R2.reuse ;  /* 0x00000003ff097819 */ /* 0x100fe20000011402 */
[----:B------:R-:W-:Y:S01]  /*04f0*/  FMUL R8, R8, UR4 ;  /* 0x0000000408087c20 */ /* 0x000fe20008400000 */
[----:B------:R-:W-:Y:S01]  /*0500*/  SHF.R.S32.HI R12, RZ, 0x1f, R2 ;  /* 0x0000001fff0c7819 */ /* 0x000fe20000011402 */
[----:B------:R-:W1:Y:S01]  /*0510*/  F2I.U32.TRUNC.NTZ R13, R13 ;  /* 0x0000000d000d7305 */ /* 0x000e62000020f000 */
[----:B------:R-:W-:Y:S01]  /*0520*/  SHF.R.S32.HI R2, RZ, 0x1f, R5 ;  /* 0x0000001fff027819 */ /* 0x000fe20000011405 */
[----:B------:R-:W-:Y:S01]  /*0530*/  UMOV UR4, 0x20 ;  /* 0x0000002000047882 */ /* 0x000fe20000000000 */
[----:B------:R-:W2:Y:S01]  /*0540*/  @!UP1 S2UR UR10, SR_CgaCtaId ;  /* 0x00000000000a99c3 */ /* 0x000ea20000008800 */
[----:B------:R-:W-:Y:S01]  /*0550*/  LEA.HI R12, R12, R9, RZ, 0x2 ;  /* 0x000000090c0c7211 */ /* 0x000fe200078f10ff */
[----:B------:R-:W-:Y:S01]  /*0560*/  @!UP0 UMOV UR6, 0x400 ;  /* 0x0000040000068882 */ /* 0x000fe20000000000 */
[----:B------:R-:W-:Y:S01]  /*0570*/  LEA.HI R2, R2, R5, RZ, 0x2 ;  /* 0x0000000502027211 */ /* 0x000fe200078f10ff */
[----:B------:R-:W-:-:S04]  /*0580*/  @!UP0 UIADD3 UR4, -UR4, 0x100000, URZ ;  /* 0x0010000004048890 */ /* 0x000fc8000fffe13f */
[----:B------:R-:W-:Y:S02]  /*0590*/  @!UP0 USHF.L.U32 UR5, UR4, 0xb, URZ ;  /* 0x0000000b04058899 */ /* 0x000fe4000800063f */
[----:B------:R-:W-:Y:S01]  /*05a0*/  @!UP0 USHF.L.U32 UR4, UR4, 0x1, URZ ;  /* 0x0000000104048899 */ /* 0x000fe2000800063f */
[----:B------:R-:W3:Y:S01]  /*05b0*/  F2I.U32.TRUNC.NTZ R8, R8 ;  /* 0x0000000800087305 */ /* 0x000ee2000020f000 */
[----:B------:R-:W-:Y:S01]  /*05c0*/  LOP3.LUT R12, R12, 0xfffffffc, RZ, 0xc0, !PT ;  /* 0xfffffffc0c0c7812 */ /* 0x000fe200078ec0ff */
[----:B------:R-:W-:Y:S01]  /*05d0*/  @!UP1 UMOV UR9, 0x400 ;  /* 0x0000040000099882 */ /* 0x000fe20000000000 */
[----:B------:R-:W-:Y:S01]  /*05e0*/  LOP3.LUT R2, R2, 0xfffffffc, RZ, 0xc0, !PT ;  /* 0xfffffffc02027812 */ /* 0x000fe200078ec0ff */
[----:B------:R-:W-:Y:S01]  /*05f0*/  VOTEU.ALL UP2, P1 ;  /* 0x00000000003f7886 */ /* 0x000fe20000840000 */
[----:B------:R-:W-:Y:S01]  /*0600*/  VOTEU.ALL UP3, P1 ;  /* 0x00000000003f7886 */ /* 0x000fe20000860000 */
[----:B------:R-:W-:Y:S01]  /*0610*/  IMAD.IADD R12, R9, 0x1, -R12 ;  /* 0x00000001090c7824 */ /* 0x000fe200078e0a0c */
[----:B------:R-:W-:Y:S01]  /*0620*/  VOTEU.ALL UP4, P1 ;  /* 0x00000000003f7886 */ /* 0x000fe20000880000 */
[----:B------:R-:W-:Y:S01]  /*0630*/  IMAD.IADD R5, R5, 0x1, -R2 ;  /* 0x0000000105057824 */ /* 0x000fe200078e0a02 */
[----:B------:R-:W-:Y:S01]  /*0640*/  VOTEU.ALL UP5, P1 ;  /* 0x00000000003f7886 */ /* 0x000fe200008a0000 */
[----:B------:R-:W-:Y:S01]  /*0650*/  IMAD R11, R11, 0x4, R12 ;  /* 0x000000040b0b7824 */ /* 0x000fe200078e020c */
[----:B0-----:R-:W-:Y:S01]  /*0660*/  @!UP0 ULEA UR8, UR7, UR6, 0x18 ;  /* 0x0000000607088291 */ /* 0x001fe2000f8ec03f */
[----:B-1----:R-:W-:Y:S01]  /*0670*/  IMAD.MOV R13, RZ, RZ, -R13 ;  /* 0x000000ffff0d7224 */ /* 0x002fe200078e0a0d */
[----:B------:R-:W-:-:S04]  /*0680*/  @!UP1 UIADD3 UR6, -UR11, 0x100000, URZ ;  /* 0x001000000b069890 */ /* 0x000fc8000fffe13f */
[----:B------:R-:W-:Y:S02]  /*0690*/  @!UP1 USHF.L.U32 UR7, UR6, 0xb, URZ ;  /* 0x0000000b06079899 */ /* 0x000fe4000800063f */
[----:B------:R-:W-:Y:S01]  /*06a0*/  @!UP1 USHF.L.U32 UR6, UR6, 0x1, URZ ;  /* 0x0000000106069899 */ /* 0x000fe2000800063f */
[----:B------:R-:W-:Y:S01]  /*06b0*/  IMAD.SHL.U32 R56, R11, 0x4, RZ ;  /* 0x000000040b387824 */ /* 0x000fe200078e00ff */
[----:B------:R-:W-:Y:S01]  /*06c0*/  ISETP.NE.AND P1, PT, R5, 0x3, PT ;  /* 0x000000030500780c */ /* 0x000fe20003f25270 */
[----:B---3--:R-:W-:Y:S01]  /*06d0*/  IMAD.MOV R24, RZ, RZ, -R8 ;  /* 0x000000ffff187224 */ /* 0x008fe200078e0a08 */
[----:B----4-:R-:W-:Y:S01]  /*06e0*/  ISETP.EQ.U32.AND P3, PT, R15, 0x1, PT ;  /* 0x000000010f00780c */ /* 0x010fe20003f62070 */
[----:B------:R-:W-:Y:S01]  /*06f0*/  VOTEU.ALL UP0, P0 ;  /* 0x00000000003f7886 */ /* 0x000fe20000000000 */
[----:B--2---:R-:W-:Y:S01]  /*0700*/  @!UP1 ULEA UR9, UR10, UR9, 0x18 ;  /* 0x000000090a099291 */ /* 0x004fe2000f8ec03f */
[----:B------:R-:W-:Y:S01]  /*0710*/  IMAD R9, R21, R24, R6 ;  /* 0x0000001815097224 */ /* 0x000fe200078e0206 */
[----:B------:R-:W-:Y:S01]  /*0720*/  LOP3.LUT R56, R11, 0xc, R56, 0x78, !PT ;  /* 0x0000000c0b387812 */ /* 0x000fe200078e7838 */
[----:B-----5:R-:W-:Y:S01]  /*0730*/  IMAD R20, R14, R13, UR12 ;  /* 0x0000000c0e147e24 */ /* 0x020fe2000f8e020d */
[----:B------:R-:W-:Y:S01]  /*0740*/  VOTEU.ALL UP1, P0 ;  /* 0x00000000003f7886 */ /* 0x000fe20000020000 */
[----:B------:R-:W-:Y:S01]  /*0750*/  LOP3.LUT P0, RZ, R3, 0x7, RZ, 0xc0, !PT ;  /* 0x0000000703ff7812 */ /* 0x000fe2000780c0ff */
[----:B------:R-:W0:Y:S02]  /*0760*/  FENCE.VIEW.ASYNC.S ;  /* 0x00000000000073c6 */ /* 0x000e240000000000 */
[----:B0-----:R0:W1:Y:S01]  /*0770*/  @!UP0 SYNCS.EXCH.64 URZ, [UR8+0x60], UR4 ;  /* 0x00006004083f85b2 */ /* 0x0010620008000100 */
[----:B------:R-:W-:Y:S01]  /*0780*/  ISETP.NE.AND P4, PT, R9, R56, PT ;  /* 0x000000380900720c */ /* 0x000fe20003f85270 */
[----:B------:R0:W2:Y:S01]  /*0790*/  SHFL.IDX PT, R14, R7, RZ, 0x1f ;  /* 0x00001fff070e7589 */ /* 0x0000a200000e0000 */
[----:B------:R-:W-:-:S02]  /*07a0*/  ISETP.EQ.OR P1, PT, R5, RZ, !P1 ;  /* 0x000000ff0500720c */ /* 0x000fc40004f22670 */
[----:B------:R-:W-:Y:S02]  /*07b0*/  ISETP.LT.U32.AND P0, PT, R56, 0x2, !P0 ;  /* 0x000000023800780c */ /* 0x000fe40004701070 */
[----:B------:R-:W-:Y:S02]  /*07c0*/  ISETP.EQ.OR P4, PT, R20, RZ, !P4 ;  /* 0x000000ff1400720c */ /* 0x000fe40006782670 */
[----:B------:R-:W-:Y:S02]  /*07d0*/  ISETP.EQ.AND P1, PT, R10, RZ, P1 ;  /* 0x000000ff0a00720c */ /* 0x000fe40000f22270 */
[----:B------:R-:W-:Y:S02]  /*07e0*/  PLOP3.LUT P0, PT, P0, P4, PT, 0x80, 0x0 ;  /* 0x000000000000781c */ /* 0x000fe40000709070 */
[----:B------:R-:W-:Y:S02]  /*07f0*/  SEL R16, RZ, 0x1, !P1 ;  /* 0x00000001ff107807 */ /* 0x000fe40004800000 */
[----:B------:R-:W-:Y:S01]  /*0800*/  P2R R67, PR, RZ, 0x1 ;  /* 0x00000001ff437803 */ /* 0x000fe20000000000 */
[----:B------:R0:W3:Y:S01]  /*0810*/  @!UP1 SYNCS.EXCH.64 URZ, [UR8+0x68], UR4 ;  /* 0x00006804083f95b2 */ /* 0x0000e20008000100 */
[----:B------:R-:W-:Y:S01]  /*0820*/  NOP ;  /* 0x0000000000007918 */ /* 0x000fe20000000000 */
[----:B------:R-:W-:Y:S01]  /*0830*/  SEL R16, R16, 0x2, P5 ;  /* 0x0000000210107807 */ /* 0x000fe20002800000 */
[----:B------:R0:W4:Y:S01]  /*0840*/  @!UP2 SYNCS.EXCH.64 URZ, [UR9+0x40], UR6 ;  /* 0x00004006093fa5b2 */ /* 0x0001220008000100 */
[----:B------:R0:W0:Y:S01]  /*0850*/  @!UP3 SYNCS.EXCH.64 URZ, [UR9+0x48], UR6 ;  /* 0x00004806093fb5b2 */ /* 0x0000220008000100 */
[----:B------:R0:W0:Y:S01]  /*0860*/  @!UP4 SYNCS.EXCH.64 URZ, [UR9+0x50], UR6 ;  /* 0x00005006093fc5b2 */ /* 0x0000220008000100 */
[----:B------:R0:W0:Y:S01]  /*0870*/  @!UP5 SYNCS.EXCH.64 URZ, [UR9+0x58], UR6 ;  /* 0x00005806093fd5b2 */ /* 0x0000220008000100 */
[----:B------:R-:W-:Y:S01]  /*0880*/  NOP ;  /* 0x0000000000007918 */ /* 0x000fe20000000000 */
[----:B-1----:R-:W-:Y:S05]  /*0890*/  @!P3 BRA `(.L_x_3) ;  /* 0x000000000008b947 */ /* 0x002fea0003800000 */
[----:B0--34-:R-:W-:Y:S01]  /*08a0*/  UCGABAR_ARV ;  /* 0x00000000000079c7 */ /* 0x019fe20008000000 */
[----:B------:R-:W-:Y:S05]  /*08b0*/  BRA `(.L_x_4) ;  /* 0x0000000000047947 */ /* 0x000fea0003800000 */
.L_x_3:
[----:B0--34-:R-:W-:Y:S01]  /*08c0*/  NOP ;  /* 0x0000000000007918 */ /* 0x019fe20000000000 */
.L_x_4:
[----:B------:R-:W-:Y:S01]  /*08d0*/  ULDC.64 UR4, c[0x0][0x598] ;  /* 0x0001660000047ab9 */ /* 0x000fe20000000a00 */
[----:B------:R-:W-:Y:S01]  /*08e0*/  ULDC.64 UR36, c[0x0][0x208] ;  /* 0x0000820000247ab9 */ /* 0x000fe20000000a00 */
[----:B------:R-:W-:-:S04]  /*08f0*/  ISETP.NE.U32.AND P0, PT, RZ, UR4, PT ;  /* 0x00000004ff007c0c */ /* 0x000fc8000bf05070 */
[----:B------:R-:W-:-:S13]  /*0900*/  ISETP.NE.AND.EX P0, PT, RZ, UR5, PT, P0 ;  /* 0x00000005ff007c0c */ /* 0x000fda000bf05300 */
[----:B------:R-:W-:Y:S05]  /*0910*/  @!P0 BRA `(.L_x_5) ;  /* 0x00000000001c8947 */ /* 0x000fea0003800000 */
[----:B------:R-:W0:Y:S02]  /*0920*/  LDC.64 R8, c[0x0][0x598] ;  /* 0x00016600ff087b82 */ /* 0x000e240000000a00 */
[----:B0-----:R-:W3:Y:S02]  /*0930*/  LDG.E.64 R8, desc[UR36][R8.64] ;  /* 0x0000002408087981 */ /* 0x001ee4000c1e1b00 */
[----:B---3--:R-:W-:-:S04]  /*0940*/  ISETP.NE.U32.AND P0, PT, R8, RZ, PT ;  /* 0x000000ff0800720c */ /* 0x008fc80003f05070 */
[----:B------:R-:W-:-:S13]  /*0950*/  ISETP.NE.AND.EX P0, PT, R9, RZ, PT, P0 ;  /* 0x000000ff0900720c */ /* 0x000fda0003f05300 */
[----:B------:R-:W-:Y:S05]  /*0960*/  @!P0 BRA `(.L_x_5) ;  /* 0x0000000000088947 */ /* 0x000fea0003800000 */
[----:B------:R0:W5:Y:S01]  /*0970*/  LD.E R57, desc[UR36][R8.64] ;  /* 0x0000002408397980 */ /* 0x000162000c101900 */
[----:B------:R-:W-:Y:S05]  /*0980*/  BRA `(.L_x_6) ;  /* 0x0000000000247947 */ /* 0x000fea0003800000 */
.L_x_5:
[----:B------:R-:W-:Y:S02]  /*0990*/  ULDC.64 UR4, c[0x0][0x588] ;  /* 0x0001620000047ab9 */ /* 0x000fe40000000a00 */
[----:B------:R-:W-:-:S04]  /*09a0*/  ISETP.NE.U32.AND P0, PT, RZ, UR4, PT ;  /* 0x00000004ff007c0c */ /* 0x000fc8000bf05070 */
[----:B------:R-:W-:-:S13]  /*09b0*/  ISETP.NE.AND.EX P0, PT, RZ, UR5, PT, P0 ;  /* 0x00000005ff007c0c */ /* 0x000fda000bf05300 */
[----:B------:R-:W-:Y:S05]  /*09c0*/  @!P0 BRA `(.L_x_7) ;  /* 0x00000000000c8947 */ /* 0x000fea0003800000 */
[----:B------:R-:W0:Y:S02]  /*09d0*/  LDC.64 R8, c[0x0][0x588] ;  /* 0x00016200ff087b82 */ /* 0x000e240000000a00 */
[----:B0-----:R1:W5:Y:S01]  /*09e0*/  LDG.E R57, desc[UR36][R8.64] ;  /* 0x0000002408397981 */ /* 0x001362000c1e1900 */
[----:B------:R-:W-:Y:S05]  /*09f0*/  BRA `(.L_x_6) ;  /* 0x0000000000087947 */ /* 0x000fea0003800000 */
.L_x_7:
[----:B------:R-:W-:Y:S02]  /*0a00*/  ULDC UR4, c[0x0][0x580] ;  /* 0x0001600000047ab9 */ /* 0x000fe40000000800 */
[----:B------:R-:W-:-:S07]  /*0a10*/  IMAD.U32 R57, RZ, RZ, UR4 ;  /* 0x00000004ff397e24 */ /* 0x000fce000f8e00ff */
.L_x_6:
[----:B------:R-:W-:Y:S02]  /*0a20*/  ULDC.64 UR4, c[0x0][0x5a0] ;  /* 0x0001680000047ab9 */ /* 0x000fe40000000a00 */
[----:B------:R-:W-:-:S04]  /*0a30*/  ISETP.NE.U32.AND P0, PT, RZ, UR4, PT ;  /* 0x00000004ff007c0c */ /* 0x000fc8000bf05070 */
[----:B------:R-:W-:-:S13]  /*0a40*/  ISETP.NE.AND.EX P0, PT, RZ, UR5, PT, P0 ;  /* 0x00000005ff007c0c */ /* 0x000fda000bf05300 */
[----:B------:R-:W-:Y:S05]  /*0a50*/  @!P0 BRA `(.L_x_8) ;  /* 0x00000000001c8947 */ /* 0x000fea0003800000 */
[----:B01----:R-:W0:Y:S02]  /*0a60*/  LDC.64 R8, c[0x0][0x5a0] ;  /* 0x00016800ff087b82 */ /* 0x003e240000000a00 */
[----:B0-----:R-:W3:Y:S02]  /*0a70*/  LDG.E.64 R8, desc[UR36][R8.64] ;  /* 0x0000002408087981 */ /* 0x001ee4000c1e1b00 */
[----:B---3--:R-:W-:-:S04]  /*0a80*/  ISETP.NE.U32.AND P0, PT, R8, RZ, PT ;  /* 0x000000ff0800720c */ /* 0x008fc80003f05070 */
[----:B------:R-:W-:-:S13]  /*0a90*/  ISETP.NE.AND.EX P0, PT, R9, RZ, PT, P0 ;  /* 0x000000ff0900720c */ /* 0x000fda0003f05300 */
[----:B------:R-:W-:Y:S05]  /*0aa0*/  @!P0 BRA `(.L_x_8) ;  /* 0x0000000000088947 */ /* 0x000fea0003800000 */
[----:B------:R0:W5:Y:S01]  /*0ab0*/  LD.E R58, desc[UR36][R8.64] ;  /* 0x00000024083a7980 */ /* 0x000162000c101900 */
[----:B------:R-:W-:Y:S05]  /*0ac0*/  BRA `(.L_x_9) ;  /* 0x0000000000247947 */ /* 0x000fea0003800000 */
.L_x_8:
[----:B------:R-:W-:Y:S02]  /*0ad0*/  ULDC.64 UR4, c[0x0][0x590] ;  /* 0x0001640000047ab9 */ /* 0x000fe40000000a00 */
[----:B------:R-:W-:-:S04]  /*0ae0*/  ISETP.NE.U32.AND P0, PT, RZ, UR4, PT ;  /* 0x00000004ff007c0c */ /* 0x000fc8000bf05070 */
[----:B------:R-:W-:-:S13]  /*0af0*/  ISETP.NE.AND.EX P0, PT, RZ, UR5, PT, P0 ;  /* 0x00000005ff007c0c */ /* 0x000fda000bf05300 */
[----:B------:R-:W-:Y:S05]  /*0b00*/  @!P0 BRA `(.L_x_10) ;  /* 0x00000000000c8947 */ /* 0x000fea0003800000 */
[----:B------:R-:W3:Y:S02]  /*0b10*/  LDC.64 R58, c[0x0][0x590] ;  /* 0x00016400ff3a7b82 */ /* 0x000ee40000000a00 */
[----:B---3--:R3:W5:Y:S01]  /*0b20*/  LDG.E R58, desc[UR36][R58.64] ;  /* 0x000000243a3a7981 */ /* 0x008762000c1e1900 */
[----:B------:R-:W-:Y:S05]  /*0b30*/  BRA `(.L_x_9) ;  /* 0x0000000000087947 */ /* 0x000fea0003800000 */
.L_x_10:
[----:B------:R-:W-:Y:S02]  /*0b40*/  ULDC UR4, c[0x0][0x584] ;  /* 0x0001610000047ab9 */ /* 0x000fe40000000800 */
[----:B------:R-:W-:-:S07]  /*0b50*/  IMAD.U32 R58, RZ, RZ, UR4 ;  /* 0x00000004ff3a7e24 */ /* 0x000fce000f8e00ff */
.L_x_9:
[----:B------:R-:W4:Y:S01]  /*0b60*/  LDC R2, c[0x0][0x65c] ;  /* 0x00019700ff027b82 */ /* 0x000f220000000800 */
[----:B------:R-:W-:Y:S01]  /*0b70*/  ULDC UR6, c[0x0][0x28c] ;  /* 0x0000a30000067ab9 */ /* 0x000fe20000000800 */
[----:B------:R-:W-:Y:S01]  /*0b80*/  ISETP.NE.AND P0, PT, R10, 0x2, PT ;  /* 0x000000020a00780c */ /* 0x000fe20003f05270 */
[----:B------:R-:W-:Y:S01]  /*0b90*/  UIADD3 UR6, UR6, 0x3f, URZ ;  /* 0x0000003f06067890 */ /* 0x000fe2000fffe03f */
[----:B01----:R-:W-:Y:S01]  /*0ba0*/  IMAD.U32 R8, RZ, RZ, UR12 ;  /* 0x0000000cff087e24 */ /* 0x003fe2000f8e00ff */
[----:B------:R-:W-:Y:S01]  /*0bb0*/  UMOV UR38, URZ ;  /* 0x0000003f00267c82 */ /* 0x000fe20008000000 */
[----:B------:R-:W-:Y:S01]  /*0bc0*/  IMAD.MOV.U32 R9, RZ, RZ, RZ ;  /* 0x000000ffff097224 */ /* 0x000fe200078e00ff */
[----:B------:R-:W-:Y:S01]  /*0bd0*/  USHF.R.S32.HI UR7, URZ, 0x1f, UR6 ;  /* 0x0000001f3f077899 */ /* 0x000fe20008011406 */
[----:B------:R-:W-:Y:S01]  /*0be0*/  UMOV UR39, URZ ;  /* 0x0000003f00277c82 */ /* 0x000fe20008000000 */
[----:B------:R-:W-:Y:S02]  /*0bf0*/  ULDC.64 UR8, c[0x0][0x650] ;  /* 0x0001940000087ab9 */ /* 0x000fe40000000a00 */
[----:B------:R-:W-:-:S04]  /*0c00*/  ULEA.HI UR7, UR7, UR6, URZ, 0x6 ;  /* 0x0000000607077291 */ /* 0x000fc8000f8f303f */
[----:B------:R-:W-:Y:S01]  /*0c10*/  USHF.R.S32.HI UR40, URZ, 0x6, UR7 ;  /* 0x000000063f287899 */ /* 0x000fe20008011407 */
[----:B----4-:R-:W-:-:S13]  /*0c20*/  ISETP.NE.AND P1, PT, R2, 0x1, PT ;  /* 0x000000010200780c */ /* 0x010fda0003f25270 */
[----:B------:R-:W0:Y:S01]  /*0c30*/  @P1 LDC R19, c[0x0][0x10] ;  /* 0x00000400ff131b82 */ /* 0x000e220000000800 */
[----:B------:R-:W-:Y:S02]  /*0c40*/  @P1 IMAD.MOV.U32 R7, RZ, RZ, RZ ;  /* 0x000000ffff071224 */ /* 0x000fe400078e00ff */
[----:B------:R-:W-:-:S05]  /*0c50*/  @P1 IMAD.MOV.U32 R17, RZ, RZ, RZ ;  /* 0x000000ffff111224 */ /* 0x000fca00078e00ff */
[----:B------:R-:W1:Y:S01]  /*0c60*/  @!P1 LDC R11, c[0x0][0xc] ;  /* 0x00000300ff0b9b82 */ /* 0x000e620000000800 */
[----:B------:R-:W-:Y:S01]  /*0c70*/  ULDC UR4, c[0x0][0xc] ;  /* 0x0000030000047ab9 */ /* 0x000fe20000000800 */
[----:B------:R-:W-:Y:S02]  /*0c80*/  ULDC UR5, c[0x0][0x10] ;  /* 0x0000040000057ab9 */ /* 0x000fe40000000800 */
[----:B------:R-:W-:-:S04]  /*0c90*/  UIMAD.WIDE.U32 UR4, UR4, UR5, URZ ;  /* 0x00000005040472a5 */ /* 0x000fc8000f8e003f */
[----:B------:R-:W4:Y:S01]  /*0ca0*/  LDC R2, c[0x0][0x14] ;  /* 0x00000500ff027b82 */ /* 0x000f220000000800 */
[----:B0-----:R-:W-:-:S04]  /*0cb0*/  @P1 IMAD.WIDE.U32 R18, R19, UR12, R6 ;  /* 0x0000000c13121c25 */ /* 0x001fc8000f8e0006 */
[----:B------:R-:W-:Y:S02]  /*0cc0*/  @P1 IMAD.IADD R17, R19, 0x1, R17 ;  /* 0x0000000113111824 */ /* 0x000fe400078e0211 */
[----:B-1----:R-:W-:-:S04]  /*0cd0*/  @!P1 IMAD.WIDE.U32 R8, R6, R11, R8 ;  /* 0x0000000b06089225 */ /* 0x002fc800078e0008 */
[----:B------:R-:W-:Y:S02]  /*0ce0*/  @!P1 IMAD.MOV.U32 R18, RZ, RZ, R8 ;  /* 0x000000ffff129224 */ /* 0x000fe400078e0008 */
[----:B------:R-:W-:Y:S02]  /*0cf0*/  @!P1 IMAD.MOV.U32 R17, RZ, RZ, R9 ;  /* 0x000000ffff119224 */ /* 0x000fe400078e0009 */
[----:B----4-:R-:W-:-:S04]  /*0d00*/  IMAD.WIDE.U32 R12, R2, UR4, RZ ;  /* 0x00000004020c7c25 */ /* 0x010fc8000f8e00ff */
[----:B------:R-:W-:Y:S01]  /*0d10*/  IMAD R23, R2, UR5, RZ ;  /* 0x0000000502177c24 */ /* 0x000fe2000f8e02ff */
[----:B------:R0:W-:Y:S03]  /*0d20*/  STL.64 [R1], R12 ;  /* 0x0000000c01007387 */ /* 0x0001e60000100a00 */
[----:B------:R-:W-:Y:S01]  /*0d30*/  IMAD.IADD R23, R13, 0x1, R23 ;  /* 0x000000010d177824 */ /* 0x000fe200078e0217 */
[----:B------:R-:W-:Y:S06]  /*0d40*/  @P0 BRA `(.L_x_11) ;  /* 0x0000000000200947 */ /* 0x000fec0003800000 */
[----:B------:R-:W-:Y:S01]  /*0d50*/  UISETP.GE.U32.AND UP0, UPT, UR40, 0x3, UPT ;  /* 0x000000032800788c */ /* 0x000fe2000bf06070 */
[----:B------:R-:W-:Y:S01]  /*0d60*/  IADD3 R18, P0, R18, R12, RZ ;  /* 0x0000000c12127210 */ /* 0x000fe20007f1e0ff */
[----:B------:R-:W-:Y:S01]  /*0d70*/  UIMAD.WIDE.U32 UR4, UR40, -0x55555555, URZ ;  /* 0xaaaaaaab280478a5 */ /* 0x000fe2000f8e003f */
[----:B------:R-:W-:-:S03]  /*0d80*/  UMOV UR39, URZ ;  /* 0x0000003f00277c82 */ /* 0x000fc60008000000 */
[----:B------:R-:W-:Y:S01]  /*0d90*/  USHF.R.U32.HI UR4, URZ, 0x1, UR5 ;  /* 0x000000013f047899 */ /* 0x000fe20008011605 */
[----:B------:R-:W-:-:S03]  /*0da0*/  IMAD.X R17, R23, 0x1, R17, P0 ;  /* 0x0000000117117824 */ /* 0x000fc600000e0611 */
[----:B------:R-:W-:Y:S02]  /*0db0*/  UIMAD UR38, UR4, -0x3, UR40 ;  /* 0xfffffffd042678a4 */ /* 0x000fe4000f8e0228 */
[----:B------:R-:W-:-:S12]  /*0dc0*/  @UP0 ULOP3.LUT UR39, UR4, 0x1, URZ, 0xc0, !UPT ;  /* 0x0000000104270892 */ /* 0x000fd8000f8ec03f */
.L_x_11:
[----:B------:R-:W-:Y:S01]  /*0dd0*/  ISETP.GE.U32.AND P0, PT, R18, UR8, PT ;  /* 0x0000000812007c0c */ /* 0x000fe2000bf06070 */
[----:B------:R-:W-:Y:S01]  /*0de0*/  IMAD.MOV.U32 R19, RZ, RZ, -0x1 ;  /* 0xffffffffff137424 */ /* 0x000fe200078e00ff */
[----:B------:R-:W-:Y:S01]  /*0df0*/  PRMT R8, RZ, 0x7610, R8 ;  /* 0x00007610ff087816 */ /* 0x000fe20000000008 */
[----:B------:R-:W-:Y:S01]  /*0e00*/  IMAD.MOV.U32 R22, RZ, RZ, -0x1 ;  /* 0xffffffffff167424 */ /* 0x000fe200078e00ff */
[----:B------:R-:W-:Y:S01]  /*0e10*/  ISETP.GE.U32.AND.EX P0, PT, R17, UR9, PT, P0 ;  /* 0x0000000911007c0c */ /* 0x000fe2000bf06100 */
[----:B------:R-:W-:-:S12]  /*0e20*/  IMAD.MOV.U32 R2, RZ, RZ, -0x1 ;  /* 0xffffffffff027424 */ /* 0x000fd800078e00ff */
[----:B------:R-:W-:Y:S05]  /*0e30*/  @P0 BRA `(.L_x_12) ;  /* 0x00000004002c0947 */ /* 0x000fea0003800000 */
[----:B------:R-:W1:Y:S01]  /*0e40*/  LDC.64 R26, c[0x0][0x628] ;  /* 0x00018a00ff1a7b82 */ /* 0x000e620000000a00 */
[----:B------:R-:W-:Y:S02]  /*0e50*/  IMAD.MOV.U32 R8, RZ, RZ, R18 ;  /* 0x000000ffff087224 */ /* 0x000fe400078e0012 */
[----:B------:R-:W-:-:S05]  /*0e60*/  IMAD.MOV.U32 R9, RZ, RZ, R17 ;  /* 0x000000ffff097224 */ /* 0x000fca00078e0011 */
[----:B------:R-:W4:Y:S08]  /*0e70*/  LDC R2, c[0x0][0x630] ;  /* 0x00018c00ff027b82 */ /* 0x000f300000000800 */
[----:B------:R-:W0:Y:S01]  /*0e80*/  LDC.64 R28, c[0x0][0x620] ;  /* 0x00018800ff1c7b82 */ /* 0x000e220000000a00 */
[----:B-1----:R-:W-:-:S04]  /*0e90*/  ISETP.NE.U32.AND P0, PT, R26, RZ, PT ;  /* 0x000000ff1a00720c */ /* 0x002fc80003f05070 */
[----:B------:R-:W-:-:S13]  /*0ea0*/  ISETP.NE.AND.EX P0, PT, R27, RZ, PT, P0 ;  /* 0x000000ff1b00720c */ /* 0x000fda0003f05300 */
[----:B0---4-:R-:W-:Y:S05]  /*0eb0*/  @!P0 BRA `(.L_x_13) ;  /* 0x0000000000288947 */ /* 0x011fea0003800000 */
[----:B------:R-:W0:Y:S02]  /*0ec0*/  LDC R13, c[0x0][0x634] ;  /* 0x00018d00ff0d7b82 */ /* 0x000e240000000800 */
[----:B0-----:R-:W-:-:S05]  /*0ed0*/  IADD3 R13, P0, R18, R13, RZ ;  /* 0x0000000d120d7210 */ /* 0x001fca0007f1e0ff */
[----:B------:R-:W-:-:S04]  /*0ee0*/  IMAD.X R15, RZ, RZ, R17, P0 ;  /* 0x000000ffff0f7224 */ /* 0x000fc800000e0611 */
[----:B------:R-:W-:-:S04]  /*0ef0*/  IMAD.WIDE.U32 R8, R15, R26, RZ ;  /* 0x0000001a0f087225 */ /* 0x000fc800078e00ff */
[----:B------:R-:W-:-:S04]  /*0f00*/  IMAD.WIDE.U32 R10, P0, R13, R27, R8 ;  /* 0x0000001b0d0a7225 */ /* 0x000fc80007800008 */
[----:B------:R-:W-:-:S04]  /*0f10*/  IMAD.WIDE.U32 R8, R13, R26, RZ ;  /* 0x0000001a0d087225 */ /* 0x000fc800078e00ff */
[----:B------:R-:W-:Y:S01]  /*0f20*/  IMAD.X R13, RZ, RZ, RZ, P0 ;  /* 0x000000ffff0d7224 */ /* 0x000fe200000e06ff */
[----:B------:R-:W-:Y:S01]  /*0f30*/  IADD3 RZ, P0, R9, R10, RZ ;  /* 0x0000000a09ff7210 */ /* 0x000fe20007f1e0ff */
[----:B------:R-:W-:-:S04]  /*0f40*/  IMAD.MOV.U32 R12, RZ, RZ, R11 ;  /* 0x000000ffff0c7224 */ /* 0x000fc800078e000b */
[----:B------:R-:W-:-:S08]  /*0f50*/  IMAD.WIDE.U32.X R8, R15, R27, R12, P0 ;  /* 0x0000001b0f087225 */ /* 0x000fd000000e040c */
.L_x_13:
[----:B------:R-:W0:Y:S01]  /*0f60*/  LDC.64 R32, c[0x0][0x640] ;  /* 0x00019000ff207b82 */ /* 0x000e220000000a00 */
[-C--:B------:R-:W-:Y:S01]  /*0f70*/  SHF.R.U64 R30, R8, R2.reuse, R9 ;  /* 0x00000002081e7219 */ /* 0x080fe20000001209 */
[----:B------:R-:W-:Y:S01]  /*0f80*/  IMAD.MOV.U32 R19, RZ, RZ, R17 ;  /* 0x000000ffff137224 */ /* 0x000fe200078e0011 */
[----:B------:R-:W-:Y:S02]  /*0f90*/  SHF.R.U32.HI R2, RZ, R2, R9 ;  /* 0x00000002ff027219 */ /* 0x000fe40000011609 */
[----:B------:R-:W-:-:S03]  /*0fa0*/  IADD3 R11, P0, RZ, -R30, RZ ;  /* 0x8000001eff0b7210 */ /* 0x000fc60007f1e0ff */
[----:B------:R-:W1:Y:S02]  /*0fb0*/  LDC R10, c[0x0][0x618] ;  /* 0x00018600ff0a7b82 */ /* 0x000e640000000800 */
[----:B------:R-:W-:-:S04]  /*0fc0*/  IMAD.X R9, RZ, RZ, ~R2, P0 ;  /* 0x000000ffff097224 */ /* 0x000fc800000e0e02 */
[-C--:B------:R-:W-:Y:S02]  /*0fd0*/  IMAD R2, R9, R28.reuse, RZ ;  /* 0x0000001c09027224 */ /* 0x080fe400078e02ff */
[----:B------:R-:W4:Y:S01]  /*0fe0*/  LDC R13, c[0x0][0x608] ;  /* 0x00018200ff0d7b82 */ /* 0x000f220000000800 */
[----:B------:R-:W-:-:S04]  /*0ff0*/  IMAD.WIDE.U32 R8, R11, R28, R18 ;  /* 0x0000001c0b087225 */ /* 0x000fc800078e0012 */
[----:B------:R-:W-:Y:S02]  /*1000*/  IMAD R11, R11, R29, R2 ;  /* 0x0000001d0b0b7224 */ /* 0x000fe400078e0202 */
[----:B------:R-:W-:Y:S01]  /*1010*/  IMAD.MOV.U32 R2, RZ, RZ, -0x1 ;  /* 0xffffffffff027424 */ /* 0x000fe200078e00ff */
[----:B------:R-:W2:Y:S01]  /*1020*/  LDC R31, c[0x0][0x658] ;  /* 0x00019600ff1f7b82 */ /* 0x000ea20000000800 */
[----:B------:R-:W-:Y:S01]  /*1030*/  IMAD.IADD R9, R9, 0x1, R11 ;  /* 0x0000000109097824 */ /* 0x000fe200078e020b */
[----:B0-----:R-:W-:Y:S01]  /*1040*/  ISETP.NE.U32.AND P0, PT, R32, RZ, PT ;  /* 0x000000ff2000720c */ /* 0x001fe20003f05070 */
[----:B------:R-:W-:-:S03]  /*1050*/  IMAD.MOV.U32 R28, RZ, RZ, 0x1 ;  /* 0x00000001ff1c7424 */ /* 0x000fc600078e00ff */
[----:B------:R-:W-:Y:S02]  /*1060*/  ISETP.NE.AND.EX P0, PT, R33, RZ, PT, P0 ;  /* 0x000000ff2100720c */ /* 0x000fe40003f05300 */
[----:B------:R-:W0:Y:S01]  /*1070*/  LDC R27, c[0x0][0x600] ;  /* 0x00018000ff1b7b82 */ /* 0x000e220000000800 */
[-CC-:B-1----:R-:W-:Y:S02]  /*1080*/  SHF.R.U64 R25, R8, R10.reuse, R9.reuse ;  /* 0x0000000a08197219 */ /* 0x182fe40000001209 */
[----:B------:R-:W-:-:S05]  /*1090*/  SHF.R.U32.HI R8, RZ, R10, R9 ;  /* 0x0000000aff087219 */ /* 0x000fca0000011609 */
[----:B------:R-:W1:Y:S01]  /*10a0*/  LDC R22, c[0x0][0x648] ;  /* 0x00019200ff167b82 */ /* 0x000e620000000800 */
[-CC-:B----4-:R-:W-:Y:S02]  /*10b0*/  SHF.R.U64 R34, R25, R13.reuse, R8.reuse ;  /* 0x0000000d19227219 */ /* 0x190fe40000001208 */
[----:B------:R-:W-:-:S05]  /*10c0*/  SHF.R.U32.HI R8, RZ, R13, R8 ;  /* 0x0000000dff087219 */ /* 0x000fca0000011608 */
[----:B------:R-:W4:Y:S01]  /*10d0*/  LDC R26, c[0x0][0x638] ;  /* 0x00018e00ff1a7b82 */ /* 0x000f220000000800 */
[-CC-:B--2---:R-:W-:Y:S02]  /*10e0*/  SHF.R.U64 R36, R34, R31.reuse, R8.reuse ;  /* 0x0000001f22247219 */ /* 0x184fe40000001208 */
[-C--:B------:R-:W-:Y:S02]  /*10f0*/  SHF.L.U32 R2, R2, R31.reuse, RZ ;  /* 0x0000001f02027219 */ /* 0x080fe400000006ff */
[----:B------:R-:W-:Y:S01]  /*1100*/  SHF.R.U32.HI R9, RZ, R31, R8 ;  /* 0x0000001fff097219 */ /* 0x000fe20000011608 */
[----:B------:R-:W-:Y:S01]  /*1110*/  IMAD.MOV.U32 R8, RZ, RZ, R36 ;  /* 0x000000ffff087224 */ /* 0x000fe200078e0024 */
[----:B------:R-:W-:Y:S01]  /*1120*/  LOP3.LUT R15, RZ, R2, RZ, 0x33, !PT ;  /* 0x00000002ff0f7212 */ /* 0x000fe200078e33ff */
[----:B------:R-:W2:Y:S01]  /*1130*/  LDC R29, c[0x0][0x610] ;  /* 0x00018400ff1d7b82 */ /* 0x000ea20000000800 */
[----:B------:R-:W-:Y:S05]  /*1140*/  @!P0 BRA `(.L_x_14) ;  /* 0x0000000000288947 */ /* 0x000fea0003800000 */
[----:B------:R-:W3:Y:S02]  /*1150*/  LDC R13, c[0x0][0x64c] ;  /* 0x00019300ff0d7b82 */ /* 0x000ee40000000800 */
[----:B---3--:R-:W-:-:S05]  /*1160*/  IADD3 R13, P0, R36, R13, RZ ;  /* 0x0000000d240d7210 */ /* 0x008fca0007f1e0ff */
        /* <DEDUP_REMOVED lines=8> */
.L_x_14:
[----:B-1----:R-:W-:Y:S01]  /*11f0*/  SHF.R.U64 R7, R8, R22, R9 ;  /* 0x0000001608077219 */ /* 0x002fe20000001209 */
[----:B0-----:R-:W-:Y:S01]  /*1200*/  VIADD R8, R27, 0xffffffff ;  /* 0xffffffff1b087836 */ /* 0x001fe20000000000 */
[----:B------:R-:W-:Y:S01]  /*1210*/  SHF.L.U32 R2, R28, R31, RZ ;  /* 0x0000001f1c027219 */ /* 0x000fe200000006ff */
[----:B------:R-:W-:Y:S01]  /*1220*/  @P1 IMAD R20, R21, R24, R6 ;  /* 0x0000001815141224 */ /* 0x000fe200078e0206 */
[----:B------:R-:W-:Y:S01]  /*1230*/  LOP3.LUT R15, R34, R15, RZ, 0xc0, !PT ;  /* 0x0000000f220f7212 */ /* 0x000fe200078ec0ff */
[----:B------:R-:W-:Y:S01]  /*1240*/  IMAD.MOV R9, RZ, RZ, -R7 ;  /* 0x000000ffff097224 */ /* 0x000fe200078e0a07 */
[----:B------:R-:W-:Y:S01]  /*1250*/  LOP3.LUT R8, R25, R8, RZ, 0xc0, !PT ;  /* 0x0000000819087212 */ /* 0x000fe200078ec0ff */
[----:B------:R-:W-:Y:S02]  /*1260*/  IMAD.MOV.U32 R6, RZ, RZ, 0x1 ;  /* 0x00000001ff067424 */ /* 0x000fe400078e00ff */
[----:B------:R-:W-:Y:S02]  /*1270*/  IMAD R15, R2, R7, R15 ;  /* 0x00000007020f7224 */ /* 0x000fe400078e020f */
[----:B----4-:R-:W-:-:S02]  /*1280*/  IMAD R2, R9, R26, R36 ;  /* 0x0000001a09027224 */ /* 0x010fc400078e0224 */
[----:B--2---:R-:W-:Y:S02]  /*1290*/  IMAD R19, R15, R29, R20 ;  /* 0x0000001d0f137224 */ /* 0x004fe400078e0214 */
[--C-:B------:R-:W-:Y:S01]  /*12a0*/  IMAD R2, R2, R27, R8.reuse ;  /* 0x0000001b02027224 */ /* 0x100fe200078e0208 */
[----:B------:R-:W-:-:S04]  /*12b0*/  PRMT R8, R6, 0x7610, R8 ;  /* 0x0000761006087816 */ /* 0x000fc80000000008 */
[----:B------:R-:W-:Y:S02]  /*12c0*/  SEL R22, R2, R19, !P1 ;  /* 0x0000001302167207 */ /* 0x000fe40004800000 */
[----:B------:R-:W-:Y:S01]  /*12d0*/  SEL R19, R19, R2, !P1 ;  /* 0x0000000213137207 */ /* 0x000fe20004800000 */
[----:B------:R-:W-:-:S07]  /*12e0*/  IMAD.MOV.U32 R2, RZ, RZ, R30 ;  /* 0x000000ffff027224 */ /* 0x000fce00078e001e */
.L_x_12:
[----:B------:R-:W-:Y:S05]  /*12f0*/  @!P3 BRA `(.L_x_15) ;  /* 0x00000000000cb947 */ /* 0x000fea0003800000 */
[----:B------:R-:W-:Y:S01]  /*1300*/  UCGABAR_WAIT ;  /* 0x0000000000007dc7 */ /* 0x000fe20008000000 */
[----:B------:R-:W-:Y:S01]  /*1310*/  CCTL.IVALL ;  /* 0x00000000ff00798f */ /* 0x000fe20002000000 */
[----:B------:R-:W-:Y:S05]  /*1320*/  BRA `(.L_x_16) ;  /* 0x0000000000047947 */ /* 0x000fea0003800000 */
.L_x_15:
[----:B------:R-:W-:Y:S06]  /*1330*/  BAR.SYNC.DEFER_BLOCKING 0x0 ;  /* 0x0000000000007b1d */ /* 0x000fec0000010000 */
.L_x_16:
[----:B------:R-:W-:Y:S05]  /*1340*/  @!P2 BRA `(.L_x_17) ;  /* 0x000000380004a947 */ /* 0x000fea0003800000 */
[----:B------:R-:W-:-:S13]  /*1350*/  ISETP.GT.U32.AND P0, PT, R35, 0x1, PT ;  /* 0x000000012300780c */ /* 0x000fda0003f04070 */
[----:B------:R-:W-:Y:S05]  /*1360*/  @P0 EXIT ;  /* 0x000000000000094d */ /* 0x000fea0003800000 */
.L_x_18:
[----:B------:R-:W-:-:S08]  /*1370*/  NOP ;  /* 0x0000000000007918 */ /* 0x000fd00000000000 */
[----:B------:R-:W1:Y:S02]  /*1380*/  USETMAXREG.TRY_ALLOC.CTAPOOL UP0, 0xe8 ;  /* 0x000000e8000079c8 */ /* 0x000e640008000600 */
[----:B-1----:R-:W-:-:S13]  /*1390*/  PLOP3.LUT P0, PT, PT, PT, UP0, 0x80, 0x0 ;  /* 0x000000000000781c */ /* 0x002fda0003f0f008 */
[----:B------:R-:W-:Y:S05]  /*13a0*/  @!P0 BRA `(.L_x_18) ;  /* 0xfffffffc00f08947 */ /* 0x000fea000383ffff */
[----:B------:R-:W-:-:S13]  /*13b0*/  LOP3.LUT P0, RZ, R8, 0xff, RZ, 0xc0, !PT ;  /* 0x000000ff08ff7812 */ /* 0x000fda000780c0ff */
[----:B------:R-:W-:Y:S05]  /*13c0*/  @!P0 EXIT ;  /* 0x000000000000894d */ /* 0x000fea0003800000 */
[----:B------:R-:W1:Y:S01]  /*13d0*/  S2UR UR4, SR_CgaCtaId ;  /* 0x00000000000479c3 */ /* 0x000e620000008800 */
[----:B--2---:R-:W-:Y:S01]  /*13e0*/  VIADD R14, R14, 0xffffffff ;  /* 0xffffffff0e0e7836 */ /* 0x004fe20000000000 */
[CC--:B------:R-:W-:Y:S01]  /*13f0*/  LEA.HI R4, R0.reuse, R3.reuse, RZ, 0x2 ;  /* 0x0000000300047211 */ /* 0x0c0fe200078f10ff */
[----:B------:R-:W-:Y:S01]  /*1400*/  UMOV UR41, 0x400 ;  /* 0x0000040000297882 */ /* 0x000fe20000000000 */
[----:B------:R-:W-:Y:S01]  /*1410*/  LEA.HI R0, R0, R3, RZ, 0x5 ;  /* 0x0000000300007211 */ /* 0x000fe200078f28ff */
[----:B------:R-:W-:Y:S01]  /*1420*/  UISETP.LT.AND UP0, UPT, UR40, 0x1, UPT ;  /* 0x000000012800788c */ /* 0x000fe2000bf01270 */
[----:B------:R-:W-:Y:S01]  /*1430*/  R2UR UR42, R14 ;  /* 0x000000000e2a72ca */ /* 0x000fe200000e0000 */
[----:B------:R-:W-:Y:S01]  /*1440*/  ULDC UR6, c[0x0][0x284] ;  /* 0x0000a10000067ab9 */ /* 0x000fe20000000800 */
[--C-:B------:R-:W-:Y:S01]  /*1450*/  SHF.R.S32.HI R60, RZ, 0x2, R4.reuse ;  /* 0x00000002ff3c7819 */ /* 0x100fe20000011404 */
[----:B------:R-:W-:Y:S01]  /*1460*/  USEL UR43, UR40, 0x1, UP0 ;  /* 0x00000001282b7887 */ /* 0x000fe20008000000 */
[----:B------:R-:W-:Y:S01]  /*1470*/  SHF.R.S32.HI R5, RZ, 0x1f, R4 ;  /* 0x0000001fff057819 */ /* 0x000fe20000011404 */
[----:B------:R-:W-:Y:S01]  /*1480*/  USHF.L.U32 UR46, UR40, 0x1, URZ ;  /* 0x00000001282e7899 */ /* 0x000fe2000800063f */
[----:B------:R-:W-:Y:S01]  /*1490*/  LOP3.LUT R4, R4, 0xfffffffc, RZ, 0xc0, !PT ;  /* 0xfffffffc04047812 */ /* 0x000fe200078ec0ff */
[----:B------:R-:W-:Y:S01]  /*14a0*/  UIADD3 UR43, -UR43, UR40, URZ ;  /* 0x000000282b2b7290 */ /* 0x000fe2000fffe13f */
[----:B------:R-:W-:-:S02]  /*14b0*/  LEA.HI R5, R5, R60, RZ, 0x3 ;  /* 0x0000003c05057211 */ /* 0x000fc400078f18ff */
[----:B------:R-:W-:Y:S01]  /*14c0*/  ISETP.NE.AND P0, PT, R14, RZ, PT ;  /* 0x000000ff0e00720c */ /* 0x000fe20003f05270 */
[----:B---3--:R-:W-:Y:S01]  /*14d0*/  IMAD.IADD R59, R3, 0x1, -R4 ;  /* 0x00000001033b7824 */ /* 0x008fe200078e0a04 */
[----:B------:R-:W-:Y:S01]  /*14e0*/  LOP3.LUT R5, R5, 0xfffffff8, RZ, 0xc0, !PT ;  /* 0xfffffff805057812 */ /* 0x000fe200078ec0ff */
[----:B------:R-:W-:Y:S01]  /*14f0*/  USHF.L.U32 UR42, UR42, 0x3, URZ ;  /* 0x000000032a2a7899 */ /* 0x000fe2000800063f */
[----:B------:R-:W-:Y:S02]  /*1500*/  LOP3.LUT R72, R16, 0x1, RZ, 0xfc, !PT ;  /* 0x0000000110487812 */ /* 0x000fe400078efcff */
[----:B------:R-:W-:Y:S01]  /*1510*/  SEL R73, RZ, 0x1, P0 ;  /* 0x00000001ff497807 */ /* 0x000fe20000000000 */
[----:B------:R-:W-:Y:S01]  /*1520*/  IMAD.IADD R60, R60, 0x1, -R5 ;  /* 0x000000013c3c7824 */ /* 0x000fe200078e0a05 */
[----:B-1----:R-:W-:Y:S01]  /*1530*/  ULEA UR41, UR4, UR41, 0x18 ;  /* 0x0000002904297291 */ /* 0x002fe2000f8ec03f */
[----:B------:R-:W-:Y:S01]  /*1540*/  SHF.R.S32.HI R5, RZ, 0x5, R0 ;  /* 0x00000005ff057819 */ /* 0x000fe20000011400 */
[----:B------:R-:W-:-:S02]  /*1550*/  IMAD.U32 R63, RZ, RZ, UR42 ;  /* 0x0000002aff3f7e24 */ /* 0x000fc4000f8e00ff */
[----:B------:R-:W-:Y:S01]  /*1560*/  UIADD3 UR47, UR41, 0x40, URZ ;  /* 0x00000040292f7890 */ /* 0x000fe2000fffe03f */
[--C-:B------:R-:W-:Y:S01]  /*1570*/  SHF.R.S32.HI R61, RZ, 0x1f, R60.reuse ;  /* 0x0000001fff3d7819 */ /* 0x100fe2000001143c */
[----:B------:R-:W-:Y:S01]  /*1580*/  UIADD3 UR4, UR41, 0x100, URZ ;  /* 0x0000010029047890 */ /* 0x000fe2000fffe03f */
[--C-:B------:R-:W-:Y:S01]  /*1590*/  IMAD R66, R5, -0x10, -R60.reuse ;  /* 0xfffffff005427824 */ /* 0x100fe200078e0a3c */
[----:B------:R-:W-:Y:S01]  /*15a0*/  UIADD3 UR5, UR41, 0x6100, URZ ;  /* 0x0000610029057890 */ /* 0x000fe2000fffe03f */
[----:B------:R-:W-:Y:S01]  /*15b0*/  LOP3.LUT R65, R63, 0x8, RZ, 0xc0, !PT ;  /* 0x000000083f417812 */ /* 0x000fe200078ec0ff */
[----:B------:R-:W-:Y:S01]  /*15c0*/  USHF.R.U32.HI UR4, URZ, 0x4, UR4 ;  /* 0x000000043f047899 */ /* 0x000fe20008011604 */
[----:B------:R-:W-:Y:S01]  /*15d0*/  IMAD.U32 R62, RZ, RZ, UR47 ;  /* 0x0000002fff3e7e24 */ /* 0x000fe2000f8e00ff */
[----:B------:R-:W-:Y:S01]  /*15e0*/  USHF.R.U32.HI UR5, URZ, 0x4, UR5 ;  /* 0x000000043f057899 */ /* 0x000fe20008011605 */
[----:B------:R-:W-:Y:S01]  /*15f0*/  IMAD.WIDE R60, R5, 0x10, R60 ;  /* 0x00000010053c7825 */ /* 0x000fe200078e023c */
[----:B------:R-:W-:Y:S01]  /*1600*/  ULOP3.LUT UR4, UR4, 0x3fff, URZ, 0xc0, !UPT ;  /* 0x00003fff04047892 */ /* 0x000fe2000f8ec03f */
[----:B------:R-:W-:Y:S01]  /*1610*/  LOP3.LUT R63, R63, 0x8, RZ, 0xc, !PT ;  /* 0x000000083f3f7812 */ /* 0x000fe200078e0cff */
[----:B------:R-:W-:Y:S01]  /*1620*/  ULOP3.LUT UR5, UR5, 0x3fff, URZ, 0xc0, !UPT ;  /* 0x00003fff05057892 */ /* 0x000fe2000f8ec03f */
[----:B------:R-:W-:Y:S01]  /*1630*/  VIADD R64, R62, UR42 ;  /* 0x0000002a3e407c36 */ /* 0x000fe20008000000 */
[----:B------:R-:W-:Y:S01]  /*1640*/  LOP3.LUT R65, R65, 0x18, RZ, 0x3c, !PT ;  /* 0x0000001841417812 */ /* 0x000fe200078e3cff */
[----:B------:R-:W-:Y:S01]  /*1650*/  VIADD R66, R66, UR6 ;  /* 0x0000000642427c36 */ /* 0x000fe20008000000 */
[----:B------:R-:W-:-:S02]  /*1660*/  ULOP3.LUT UR44, UR4, 0x10000, URZ, 0xfc, !UPT ;  /* 0x00010000042c7892 */ /* 0x000fc4000f8efc3f */
[----:B------:R-:W-:-:S12]  /*1670*/  ULOP3.LUT UR45, UR5, 0x10000, URZ, 0xfc, !UPT ;  /* 0x00010000052d7892 */ /* 0x000fd8000f8efc3f */
.L_x_102:
[----:B------:R-:W-:Y:S01]  /*1680*/  SHF.L.U32 R3, R73, 0x1f, RZ ;  /* 0x0000001f49037819 */ /* 0x000fe200000006ff */
[----:B------:R-:W-:Y:S02]  /*1690*/  ULDC UR4, c[0x0][0x28c] ;  /* 0x0000a30000047ab9 */ /* 0x000fe40000000800 */
[----:B------:R-:W-:Y:S01]  /*16a0*/  ISETP.LT.AND P1, PT, RZ, UR4, PT ;  /* 0x00000004ff007c0c */ /* 0x000fe2000bf21270 */
[----:B-1----:R-:W1:Y:S02]  /*16b0*/  SYNCS.PHASECHK.TRANS64.TRYWAIT P0, [R62+UR42], R3 ;  /* 0x000000033e0075a7 */ /* 0x002e64000800016a */
[----:B-1-34-:R-:W-:Y:S10]  /*16c0*/  @!P0 BRA `(.L_x_19) ;  /* 0x0000004400148947 */ /* 0x01aff40003800000 */
.L_x_123:
[----:B------:R-:W-:Y:S05]  /*16d0*/  @P1 BRA `(.L_x_20) ;  /* 0x0000000000401947 */ /* 0x000fea0003800000 */
[----:B------:R-:W-:Y:S01]  /*16e0*/  MOV R0, 0x0 ;  /* 0x0000000000007802 */ /* 0x000fe20000000f00 */
[----:B------:R-:W-:Y:S01]  /*16f0*/  ULDC.64 UR4, c[0x4][0x68] ;  /* 0x01001a0000047ab9 */ /* 0x000fe20000000a00 */
[----:B------:R-:W-:Y:S01]  /*1700*/  ULDC.64 UR6, c[0x4][0x8] ;  /* 0x0100020000067ab9 */ /* 0x000fe20000000a00 */
[----:B------:R-:W-:Y:S01]  /*1710*/  IMAD.U32 R4, RZ, RZ, UR4 ;  /* 0x00000004ff047e24 */ /* 0x000fe2000f8e00ff */
[----:B------:R2:W3:Y:S01]  /*1720*/  LDC.64 R14, c[0x4][R0] ;  /* 0x01000000000e7b82 */ /* 0x0004e20000000a00 */
[----:B------:R-:W-:Y:S01]  /*1730*/  IMAD.U32 R5, RZ, RZ, UR5 ;  /* 0x00000005ff057e24 */ /* 0x000fe2000f8e00ff */
[----:B------:R-:W-:Y:S01]  /*1740*/  ULDC.64 UR4, c[0x4][0x70] ;  /* 0x01001c0000047ab9 */ /* 0x000fe20000000a00 */
[----:B------:R-:W-:Y:S02]  /*1750*/  IMAD.U32 R10, RZ, RZ, UR6 ;  /* 0x00000006ff0a7e24 */ /* 0x000fe4000f8e00ff */
[----:B------:R-:W-:Y:S02]  /*1760*/  IMAD.U32 R6, RZ, RZ, UR4 ;  /* 0x00000004ff067e24 */ /* 0x000fe4000f8e00ff */
[----:B------:R-:W-:-:S02]  /*1770*/  IMAD.U32 R7, RZ, RZ, UR5 ;  /* 0x00000005ff077e24 */ /* 0x000fc4000f8e00ff */
[----:B------:R-:W-:Y:S02]  /*1780*/  IMAD.U32 R11, RZ, RZ, UR7 ;  /* 0x00000007ff0b7e24 */ /* 0x000fe4000f8e00ff */
[----:B------:R-:W-:Y:S02]  /*1790*/  IMAD.MOV.U32 R8, RZ, RZ, 0x1e1 ;  /* 0x000001e1ff087424 */ /* 0x000fe400078e00ff */
[----:B0-----:R-:W-:Y:S02]  /*17a0*/  IMAD.MOV.U32 R12, RZ, RZ, 0x1 ;  /* 0x00000001ff0c7424 */ /* 0x001fe400078e00ff */
[----:B--2---:R-:W-:-:S07]  /*17b0*/  IMAD.MOV.U32 R13, RZ, RZ, RZ ;  /* 0x000000ffff0d7224 */ /* 0x004fce00078e00ff */
[----:B------:R-:W-:-:S07]  /*17c0*/  LEPC R20, `(.L_x_20) ;  /* 0x000000001014794e */ /* 0x000fce0000000000 */
[----:B-1-3-5:R-:W-:Y:S05]  /*17d0*/  CALL.ABS.NOINC R14 ;  /* 0x000000000e007343 */ /* 0x02afea0003c00000 */
.L_x_20:
[----:B------:R-:W-:-:S13]  /*17e0*/  ISETP.NE.AND P0, PT, R72, 0x3, PT ;  /* 0x000000034800780c */ /* 0x000fda0003f05270 */
[----:B------:R-:W-:Y:S05]  /*17f0*/  @!P0 BRA `(.L_x_21) ;  /* 0x0000000000048947 */ /* 0x000fea0003800000 */
[----:B------:R-:W-:Y:S01]  /*1800*/  BPT.TRAP 0x1 ;  /* 0x000000040000795c */ /* 0x000fe20000300000 */
.L_x_21:
[----:B-1----:R-:W-:Y:S02]  /*1810*/  IMAD.U32 R3, RZ, RZ, UR38 ;  /* 0x00000026ff037e24 */ /* 0x002fe4000f8e00ff */
[----:B------:R-:W-:-:S03]  /*1820*/  IMAD.U32 R0, RZ, RZ, UR39 ;  /* 0x00000027ff007e24 */ /* 0x000fc6000f8e00ff */
[----:B------:R-:W-:Y:S02]  /*1830*/  LEA R3, R3, UR41, 0x3 ;  /* 0x0000002903037c11 */ /* 0x000fe4000f8e18ff */
[----:B------:R-:W-:-:S04]  /*1840*/  SHF.L.U32 R0, R0, 0x1f, RZ ;  /* 0x0000001f00007819 */ /* 0x000fc800000006ff */
[----:B------:R1:W2:Y:S01]  /*1850*/  SYNCS.PHASECHK.TRANS64.TRYWAIT P1, [R3+URZ], R0 ;  /* 0x00000000030075a7 */ /* 0x0002a2000802017f */
[----:B------:R-:W-:Y:S05]  /*1860*/  @!P0 BRA `(.L_x_22) ;  /* 0x0000000000048947 */ /* 0x000fea0003800000 */
[----:B------:R-:W-:Y:S01]  /*1870*/  BPT.TRAP 0x1 ;  /* 0x000000040000795c */ /* 0x000fe20000300000 */
.L_x_22:
[----:B--2---:R-:W-:Y:S05]  /*1880*/  @P1 BRA `(.L_x_23) ;  /* 0x0000000000081947 */ /* 0x004fea0003800000 */
[----:B------:R-:W2:Y:S02]  /*1890*/  SYNCS.PHASECHK.TRANS64.TRYWAIT P1, [R3+URZ], R0 ;  /* 0x00000000030075a7 */ /* 0x000ea4000802017f */
[----:B--2---:R-:W-:Y:S05]  /*18a0*/  @!P1 BRA `(.L_x_24) ;  /* 0x0000004000b09947 */ /* 0x004fea0003800000 */
.L_x_23:
[----:B------:R-:W-:Y:S05]  /*18b0*/  WARPSYNC.ALL ;  /* 0x0000000000007948 */ /* 0x000fea0003800000 */
[----:B------:R-:W-:Y:S01]  /*18c0*/  ULEA UR8, UR38, UR44, 0x9 ;  /* 0x0000002c26087291 */ /* 0x000fe2000f8e483f */
[----:B------:R-:W-:Y:S01]  /*18d0*/  WARPGROUP.ARRIVE ;  /* 0x00000000000079c5 */ /* 0x000fe20000000000 */
[----:B------:R-:W-:Y:S01]  /*18e0*/  ULEA UR9, UR38, UR45, 0x9 ;  /* 0x0000002d26097291 */ /* 0x000fe2000f8e483f */
[----:B-12---:R-:W-:Y:S01]  /*18f0*/  IMAD.U32 R0, RZ, RZ, UR43 ;  /* 0x0000002bff007e24 */ /* 0x006fe2000f8e00ff */
[----:B------:R-:W-:Y:S01]  /*1900*/  UMOV UR5, 0x40000040 ;  /* 0x4000004000057882 */ /* 0x000fe20000000000 */
[----:B------:R-:W-:-:S02]  /*1910*/  UMOV UR7, 0x40000040 ;  /* 0x4000004000077882 */ /* 0x000fc40000000000 */
[----:B------:R-:W-:Y:S01]  /*1920*/  UMOV UR4, UR8 ;  /* 0x0000000800047c82 */ /* 0x000fe20008000000 */
[----:B------:R-:W-:Y:S01]  /*1930*/  ISETP.GE.AND P1, PT, R0, 0x1, PT ;  /* 0x000000010000780c */ /* 0x000fe20003f26270 */
[----:B------:R-:W-:Y:S02]  /*1940*/  UMOV UR6, UR9 ;  /* 0x0000000900067c82 */ /* 0x000fe40008000000 */
[----:B------:R-:W-:Y:S01]  /*1950*/  HGMMA.64x64x16.F32.BF16 R24, gdesc[UR4], RZ, !UPT, gsb0 ;  /* 0x00e00000041879f0 */ /* 0x000fe2000c0018ff */
[----:B------:R-:W-:Y:S02]  /*1960*/  UIADD3 UR4, UR8, 0x2, URZ ;  /* 0x0000000208047890 */ /* 0x000fe4000fffe03f */
[----:B------:R-:W-:Y:S01]  /*1970*/  UIADD3 UR6, UR9, 0x2, URZ ;  /* 0x0000000209067890 */ /* 0x000fe2000fffe03f */
[----:B------:R-:W-:Y:S01]  /*1980*/  UMOV UR5, 0x40000040 ;  /* 0x4000004000057882 */ /* 0x000fe20000000000 */
[----:B------:R-:W-:Y:S01]  /*1990*/  UMOV UR7, 0x40000040 ;  /* 0x4000004000077882 */ /* 0x000fe20000000000 */
[----:B------:R-:W-:-:S02]  /*19a0*/  WARPGROUP.DEPBAR.LE gsb0, 0x0 ;  /* 0x00008000000079c5 */ /* 0x000fc40000010000 */
[----:B------:R-:W-:-:S06]  /*19b0*/  WARPGROUP.ARRIVE ;  /* 0x00000000000079c5 */ /* 0x000fcc0000000000 */
[----:B------:R-:W-:Y:S01]  /*19c0*/  HGMMA.64x64x16.F32.BF16 R24, gdesc[UR4], R24, gsb0 ;  /* 0x00e00000041879f0 */ /* 0x000fe20008001818 */
[----:B------:R-:W-:Y:S02]  /*19d0*/  UIADD3 UR4, UR8, 0x4, URZ ;  /* 0x0000000408047890 */ /* 0x000fe4000fffe03f */
[----:B------:R-:W-:Y:S01]  /*19e0*/  UIADD3 UR6, UR9, 0x4, URZ ;  /* 0x0000000409067890 */ /* 0x000fe2000fffe03f */
[----:B------:R-:W-:Y:S01]  /*19f0*/  UMOV UR5, 0x40000040 ;  /* 0x4000004000057882 */ /* 0x000fe20000000000 */
[----:B------:R-:W-:Y:S01]  /*1a00*/  UMOV UR7, 0x40000040 ;  /* 0x4000004000077882 */ /* 0x000fe20000000000 */
[----:B------:R-:W-:Y:S02]  /*1a10*/  WARPGROUP.DEPBAR.LE gsb0, 0x0 ;  /* 0x00008000000079c5 */ /* 0x000fe40000010000 */
        /* <DEDUP_REMOVED lines=8> */
[----:B------:R-:W-:Y:S03]  /*1aa0*/  HGMMA.64x64x16.F32.BF16 R24, gdesc[UR4], R24, gsb0 ;  /* 0x00e00000041879f0 */ /* 0x000fe60008001818 */
[----:B------:R-:W-:Y:S02]  /*1ab0*/  WARPGROUP.DEPBAR.LE gsb0, 0x0 ;  /* 0x00008000000079c5 */ /* 0x000fe40000010000 */
[----:B------:R-:W-:Y:S05]  /*1ac0*/  @!P1 BRA `(.L_x_25) ;  /* 0x0000000400149947 */ /* 0x000fea0003800000 */
[----:B------:R-:W-:Y:S01]  /*1ad0*/  UIADD3 UR4, UR38, 0x1, URZ ;  /* 0x0000000126047890 */ /* 0x000fe2000fffe03f */
[----:B------:R-:W-:Y:S02]  /*1ae0*/  IMAD.U32 R0, RZ, RZ, UR43 ;  /* 0x0000002bff007e24 */ /* 0x000fe4000f8e00ff */
[----:B------:R-:W-:Y:S01]  /*1af0*/  IMAD.U32 R3, RZ, RZ, UR38 ;  /* 0x00000026ff037e24 */ /* 0x000fe2000f8e00ff */
[----:B------:R-:W-:-:S04]  /*1b00*/  UISETP.NE.AND UP0, UPT, UR4, 0x3, UPT ;  /* 0x000000030400788c */ /* 0x000fc8000bf05270 */
[----:B------:R-:W-:Y:S02]  /*1b10*/  USEL UR5, URZ, 0x1, UP0 ;  /* 0x000000013f057887 */ /* 0x000fe40008000000 */
[----:B------:R-:W-:Y:S02]  /*1b20*/  USEL UR8, UR4, URZ, UP0 ;  /* 0x0000003f04087287 */ /* 0x000fe40008000000 */
[----:B------:R-:W-:-:S06]  /*1b30*/  ULOP3.LUT UR5, UR39, UR5, URZ, 0x3c, !UPT ;  /* 0x0000000527057292 */ /* 0x000fcc000f8e3c3f */
[----:B------:R-:W-:-:S07]  /*1b40*/  IMAD.U32 R6, RZ, RZ, UR5 ;  /* 0x00000005ff067e24 */ /* 0x000fce000f8e00ff */
.L_x_32:
[----:B------:R-:W-:Y:S05]  /*1b50*/  @!P0 BRA `(.L_x_26) ;  /* 0x0000000000048947 */ /* 0x000fea0003800000 */
[----:B------:R-:W-:Y:S01]  /*1b60*/  BPT.TRAP 0x1 ;  /* 0x000000040000795c */ /* 0x000fe20000300000 */
.L_x_26:
[----:B------:R-:W-:Y:S01]  /*1b70*/  ULEA UR4, UR8, UR41, 0x3 ;  /* 0x0000002908047291 */ /* 0x000fe2000f8e183f */
[----:B------:R-:W-:-:S08]  /*1b80*/  SHF.L.U32 R4, R6, 0x1f, RZ ;  /* 0x0000001f06047819 */ /* 0x000fd000000006ff */
[----:B------:R1:W2:Y:S01]  /*1b90*/  SYNCS.PHASECHK.TRANS64.TRYWAIT P1, [UR4], R4 ;  /* 0x00000004ff0075a7 */ /* 0x0002a20008020144 */
[----:B------:R-:W-:Y:S05]  /*1ba0*/  @!P0 BRA `(.L_x_27) ;  /* 0x0000000000048947 */ /* 0x000fea0003800000 */
[----:B------:R-:W-:Y:S01]  /*1bb0*/  BPT.TRAP 0x1 ;  /* 0x000000040000795c */ /* 0x000fe20000300000 */
.L_x_27:
[----:B--2---:R-:W-:Y:S05]  /*1bc0*/  @P1 BRA `(.L_x_28) ;  /* 0x0000000000081947 */ /* 0x004fea0003800000 */
[----:B------:R-:W2:Y:S02]  /*1bd0*/  SYNCS.PHASECHK.TRANS64.TRYWAIT P1, [UR4], R4 ;  /* 0x00000004ff0075a7 */ /* 0x000ea40008020144 */
[----:B--2---:R-:W-:Y:S05]  /*1be0*/  @!P1 BRA `(.L_x_29) ;  /* 0x0000003c00f49947 */ /* 0x004fea0003800000 */
.L_x_28:
[----:B------:R-:W-:Y:S01]  /*1bf0*/  ULEA UR9, UR8, UR44, 0x9 ;  /* 0x0000002c08097291 */ /* 0x000fe2000f8e483f */
[----:B------:R-:W-:Y:S01]  /*1c00*/  WARPGROUP.ARRIVE ;  /* 0x00000000000079c5 */ /* 0x000fe20000000000 */
[----:B------:R-:W-:Y:S01]  /*1c10*/  ULEA UR10, UR8, UR45, 0x9 ;  /* 0x0000002d080a7291 */ /* 0x000fe2000f8e483f */
[----:B------:R-:W-:Y:S01]  /*1c20*/  UMOV UR5, 0x40000040 ;  /* 0x4000004000057882 */ /* 0x000fe20000000000 */
[----:B------:R-:W-:-:S03]  /*1c30*/  UMOV UR7, 0x40000040 ;  /* 0x4000004000077882 */ /* 0x000fc60000000000 */
[----:B------:R-:W-:Y:S02]  /*1c40*/  UMOV UR4, UR9 ;  /* 0x0000000900047c82 */ /* 0x000fe40008000000 */
[----:B------:R-:W-:Y:S02]  /*1c50*/  UMOV UR6, UR10 ;  /* 0x0000000a00067c82 */ /* 0x000fe40008000000 */
[----:B------:R-:W-:Y:S01]  /*1c60*/  HGMMA.64x64x16.F32.BF16 R24, gdesc[UR4], R24, gsb0 ;  /* 0x00e00000041879f0 */ /* 0x000fe20008001818 */
        /* <DEDUP_REMOVED lines=23> */
[----:B------:R-:W-:Y:S01]  /*1de0*/  BPT.TRAP 0x1 ;  /* 0x000000040000795c */ /* 0x000fe20000300000 */
.L_x_30:
[----:B------:R-:W-:-:S13]  /*1df0*/  ISETP.NE.AND P1, PT, R67, RZ, PT ;  /* 0x000000ff4300720c */ /* 0x000fda0003f25270 */
[----:B-12---:R-:W-:-:S05]  /*1e00*/  @P1 LEA R4, R3, UR41, 0x3 ;  /* 0x0000002903041c11 */ /* 0x006fca000f8e18ff */
[----:B------:R-:W-:-:S05]  /*1e10*/  @P1 VIADD R5, R4, 0x18 ;  /* 0x0000001804051836 */ /* 0x000fca0000000000 */
[----:B------:R-:W-:-:S04]  /*1e20*/  @P1 PRMT R5, R56, 0x654, R5 ;  /* 0x0000065438051816 */ /* 0x000fc80000000005 */
[----:B------:R1:W-:Y:S01]  /*1e30*/  @P1 SYNCS.ARRIVE.TRANS64.RED.A1T0 RZ, [R5+URZ], RZ ;  /* 0x000000ff05ff19a7 */ /* 0x0003e2000810043f */
[----:B------:R-:W-:-:S13]  /*1e40*/  ISETP.GT.U32.AND P1, PT, R16, 0x1, PT ;  /* 0x000000011000780c */ /* 0x000fda0003f24070 */
[----:B-1----:R-:W-:Y:S05]  /*1e50*/  @P1 BRA `(.L_x_31) ;  /* 0x0000000000041947 */ /* 0x002fea0003800000 */
[----:B------:R-:W-:Y:S01]  /*1e60*/  BPT.TRAP 0x1 ;  /* 0x000000040000795c */ /* 0x000fe20000300000 */
.L_x_31:
[----:B------:R-:W-:Y:S01]  /*1e70*/  UIADD3 UR8, UR8, 0x1, URZ ;  /* 0x0000000108087890 */ /* 0x000fe2000fffe03f */
[C---:B------:R-:W-:Y:S01]  /*1e80*/  ISETP.GT.AND P2, PT, R0.reuse, 0x1, PT ;  /* 0x000000010000780c */ /* 0x040fe20003f44270 */
[----:B------:R-:W-:Y:S02]  /*1e90*/  VIADD R3, R3, 0x1 ;  /* 0x0000000103037836 */ /* 0x000fe40000000000 */
[----:B------:R-:W-:Y:S01]  /*1ea0*/  UISETP.NE.AND UP0, UPT, UR8, 0x3, UPT ;  /* 0x000000030800788c */ /* 0x000fe2000bf05270 */
[----:B------:R-:W-:Y:S02]  /*1eb0*/  VIADD R0, R0, 0xffffffff ;  /* 0xffffffff00007836 */ /* 0x000fe40000000000 */
[C---:B------:R-:W-:Y:S01]  /*1ec0*/  ISETP.NE.AND P1, PT, R3.reuse, 0x3, PT ;  /* 0x000000030300780c */ /* 0x040fe20003f25270 */
[----:B------:R-:W-:Y:S02]  /*1ed0*/  USEL UR4, URZ, 0x1, UP0 ;  /* 0x000000013f047887 */ /* 0x000fe40008000000 */
[----:B------:R-:W-:Y:S01]  /*1ee0*/  USEL UR8, UR8, URZ, UP0 ;  /* 0x0000003f08087287 */ /* 0x000fe20008000000 */
[----:B------:R-:W-:-:S03]  /*1ef0*/  SEL R3, R3, RZ, P1 ;  /* 0x000000ff03037207 */ /* 0x000fc60000800000 */
[----:B------:R-:W-:Y:S01]  /*1f00*/  LOP3.LUT R6, R6, UR4, RZ, 0x3c, !PT ;  /* 0x0000000406067c12 */ /* 0x000fe2000f8e3cff */
[----:B------:R-:W-:Y:S07]  /*1f10*/  @P2 BRA `(.L_x_32) ;  /* 0xfffffffc000c2947 */ /* 0x000fee000383ffff */
.L_x_25:
[----:B------:R-:W1:Y:S01]  /*1f20*/  LDC R0, c[0x0][0x28c] ;  /* 0x0000a300ff007b82 */ /* 0x000e620000000800 */
[----:B------:R2:W-:Y:S01]  /*1f30*/  SYNCS.ARRIVE.TRANS64.A1T0 RZ, [R63+UR47], RZ ;  /* 0x000000ff3fff79a7 */ /* 0x0005e2000810002f */
[----:B-1----:R-:W-:-:S13]  /*1f40*/  ISETP.GE.AND P1, PT, R0, 0x1, PT ;  /* 0x000000010000780c */ /* 0x002fda0003f26270 */
[----:B--2---:R-:W-:Y:S05]  /*1f50*/  @!P1 BRA `(.L_x_33) ;  /* 0x0000000000449947 */ /* 0x004fea0003800000 */
[----:B------:R-:W-:Y:S05]  /*1f60*/  @!P0 BRA `(.L_x_34) ;  /* 0x0000000000048947 */ /* 0x000fea0003800000 */
[----:B------:R-:W-:Y:S01]  /*1f70*/  BPT.TRAP 0x1 ;  /* 0x000000040000795c */ /* 0x000fe20000300000 */
.L_x_34:
[----:B------:R-:W-:-:S13]  /*1f80*/  ISETP.NE.AND P0, PT, R67, RZ, PT ;  /* 0x000000ff4300720c */ /* 0x000fda0003f05270 */
[----:B------:R-:W-:-:S05]  /*1f90*/  VOTEU.ANY UP0, P0 ;  /* 0x00000000003f7886 */ /* 0x000fca0000000100 */
[----:B------:R-:W-:-:S06]  /*1fa0*/  @UP0 UIADD3 UR4, UR43, UR38, URZ ;  /* 0x000000262b040290 */ /* 0x000fcc000fffe03f */
[----:B------:R-:W-:Y:S02]  /*1fb0*/  IMAD.U32 R4, RZ, RZ, UR4 ;  /* 0x00000004ff047e24 */ /* 0x000fe4000f8e00ff */
[----:B------:R-:W-:Y:S02]  /*1fc0*/  IMAD.U32 R3, RZ, RZ, UR4 ;  /* 0x00000004ff037e24 */ /* 0x000fe4000f8e00ff */
[----:B------:R-:W-:-:S05]  /*1fd0*/  @P0 IMAD.WIDE.U32 R4, R4, -0x55555555, RZ ;  /* 0xaaaaaaab04040825 */ /* 0x000fca00078e00ff */
[----:B------:R-:W-:-:S05]  /*1fe0*/  @P0 SHF.R.U32.HI R0, RZ, 0x1, R5 ;  /* 0x00000001ff000819 */ /* 0x000fca0000011605 */
[----:B------:R-:W-:-:S05]  /*1ff0*/  @P0 IMAD R0, R0, -0x3, R3 ;  /* 0xfffffffd00000824 */ /* 0x000fca00078e0203 */
[----:B------:R-:W-:-:S05]  /*2000*/  @P0 LEA R0, R0, UR41, 0x3 ;  /* 0x0000002900000c11 */ /* 0x000fca000f8e18ff */
[----:B------:R-:W-:-:S05]  /*2010*/  @P0 VIADD R3, R0, 0x18 ;  /* 0x0000001800030836 */ /* 0x000fca0000000000 */
[----:B------:R-:W-:-:S04]  /*2020*/  @P0 PRMT R3, R56, 0x654, R3 ;  /* 0x0000065438030816 */ /* 0x000fc80000000003 */
[----:B------:R1:W-:Y:S01]  /*2030*/  @P0 SYNCS.ARRIVE.TRANS64.RED.A1T0 RZ, [R3+URZ], RZ ;  /* 0x000000ff03ff09a7 */ /* 0x0003e2000810043f */
[----:B------:R-:W-:-:S13]  /*2040*/  ISETP.GT.U32.AND P0, PT, R16, 0x1, PT ;  /* 0x000000011000780c */ /* 0x000fda0003f04070 */
[----:B-1----:R-:W-:Y:S05]  /*2050*/  @P0 BRA `(.L_x_33) ;  /* 0x0000000000040947 */ /* 0x002fea0003800000 */
[----:B------:R-:W-:Y:S01]  /*2060*/  BPT.TRAP 0x1 ;  /* 0x000000040000795c */ /* 0x000fe20000300000 */
.L_x_33:
[----:B------:R-:W-:Y:S01]  /*2070*/  SHF.L.U32 R3, R73, 0x1f, RZ ;  /* 0x0000001f49037819 */ /* 0x000fe200000006ff */
[----:B------:R-:W-:Y:S01]  /*2080*/  UIADD3 UR38, UR46, UR38, URZ ;  /* 0x000000262e267290 */ /* 0x000fe2000fffe03f */
[----:B------:R-:W1:Y:S01]  /*2090*/  LDC R0, c[0x0][0x288] ;  /* 0x0000a200ff007b82 */ /* 0x000e620000000800 */
[----:B------:R-:W-:Y:S01]  /*20a0*/  UISETP.GE.U32.AND UP1, UPT, UR46, 0x3, UPT ;  /* 0x000000032e00788c */ /* 0x000fe2000bf26070 */
[----:B------:R-:W-:Y:S01]  /*20b0*/  IMAD.SHL.U32 R8, R59, 0x2, RZ ;  /* 0x000000023b087824 */ /* 0x000fe200078e00ff */
[----:B------:R-:W-:Y:S02]  /*20c0*/  UISETP.GT.U32.AND UP0, UPT, UR38, 0x2, UPT ;  /* 0x000000022600788c */ /* 0x000fe4000bf04070 */
[----:B------:R-:W-:Y:S02]  /*20d0*/  UIMAD.WIDE.U32 UR4, UR38, -0x55555555, URZ ;  /* 0xaaaaaaab260478a5 */ /* 0x000fe4000f8e003f */
[----:B------:R-:W-:Y:S01]  /*20e0*/  UISETP.LT.U32.AND UP0, UPT, UR46, 0x3, UP0 ;  /* 0x000000032e00788c */ /* 0x000fe20008701070 */
[----:B------:R-:W2:Y:S01]  /*20f0*/  SYNCS.PHASECHK.TRANS64.TRYWAIT P0, [R62+UR42+0x10], R3 ;  /* 0x000010033e0075a7 */ /* 0x000ea2000800016a */
[----:B------:R-:W-:Y:S01]  /*2100*/  USHF.R.U32.HI UR4, URZ, 0x1, UR5 ;  /* 0x000000013f047899 */ /* 0x000fe20008011605 */
[----:B------:R-:W-:Y:S01]  /*2110*/  SHF.R.S32.HI R9, RZ, 0x1f, R8 ;  /* 0x0000001fff097819 */ /* 0x000fe20000011408 */
[----:B------:R-:W-:-:S02]  /*2120*/  USEL UR6, URZ, 0x1, !UP0 ;  /* 0x000000013f067887 */ /* 0x000fc4000c000000 */
[----:B------:R-:W-:Y:S02]  /*2130*/  UIMAD UR38, UR4, -0x3, UR38 ;  /* 0xfffffffd042678a4 */ /* 0x000fe4000f8e0226 */
[----:B------:R-:W-:-:S04]  /*2140*/  ULOP3.LUT UR39, UR39, UR6, URZ, 0x3c, !UPT ;  /* 0x0000000627277292 */ /* 0x000fc8000f8e3c3f */
[----:B------:R-:W-:Y:S01]  /*2150*/  @UP1 ULOP3.LUT UR39, UR39, 0x1, UR4, 0x78, !UPT ;  /* 0x0000000127271892 */ /* 0x000fe2000f8e7804 */
[----:B-12---:R-:W-:Y:S11]  /*2160*/  @!P0 BRA `(.L_x_35) ;  /* 0x0000003800ac8947 */ /* 0x006ff60003800000 */
.L_x_124:
[----:B------:R-:W-:Y:S01]  /*2170*/  IMAD.SHL.U32 R7, R19, 0x40, RZ ;  /* 0x0000004013077824 */ /* 0x000fe200078e00ff */
[----:B------:R-:W-:Y:S01]  /*2180*/  ULDC UR6, c[0x0][0x284] ;  /* 0x0000a10000067ab9 */ /* 0x000fe20000000800 */
[----:B------:R-:W-:Y:S01]  /*2190*/  IMAD.SHL.U32 R14, R22, 0x40, RZ ;  /* 0x00000040160e7824 */ /* 0x000fe200078e00ff */
[----:B------:R-:W-:Y:S01]  /*21a0*/  SHF.R.S32.HI R11, RZ, 0x1f, R2 ;  /* 0x0000001fff0b7819 */ /* 0x000fe20000011402 */
[----:B------:R-:W-:Y:S01]  /*21b0*/  ULDC.64 UR4, c[0x0][0x5d0] ;  /* 0x0001740000047ab9 */ /* 0x000fe20000000a00 */
[----:B------:R-:W-:Y:S01]  /*21c0*/  ISETP.GE.AND P0, PT, R7, UR6, PT ;  /* 0x0000000607007c0c */ /* 0x000fe2000bf06270 */
[----:B------:R-:W-:Y:S01]  /*21d0*/  IMAD.WIDE.U32 R4, R2, UR4, R8 ;  /* 0x0000000402047c25 */ /* 0x000fe2000f8e0008 */
[----:B------:R-:W-:Y:S02]  /*21e0*/  SHF.R.S32.HI R15, RZ, 0x1f, R14 ;  /* 0x0000001fff0f7819 */ /* 0x000fe4000001140e */
[C---:B------:R-:W-:Y:S01]  /*21f0*/  ISETP.GE.OR P0, PT, R14.reuse, R0, P0 ;  /* 0x000000000e00720c */ /* 0x040fe20000706670 */
[----:B-1----:R-:W-:Y:S01]  /*2200*/  IMAD R3, R11, UR4, RZ ;  /* 0x000000040b037c24 */ /* 0x002fe2000f8e02ff */
[----:B------:R-:W-:-:S03]  /*2210*/  IADD3 R4, P1, R14, R4, RZ ;  /* 0x000000040e047210 */ /* 0x000fc60007f3e0ff */
[----:B------:R-:W-:-:S05]  /*2220*/  IMAD R3, R2, UR5, R3 ;  /* 0x0000000502037c24 */ /* 0x000fca000f8e0203 */
[----:B------:R-:W-:-:S03]  /*2230*/  IADD3.X R5, R15, R5, R3, P1, !PT ;  /* 0x000000050f057210 */ /* 0x000fc60000ffe403 */
[----:B------:R-:W-:Y:S05]  /*2240*/  @P0 BRA `(.L_x_36) ;  /* 0x0000002000940947 */ /* 0x000fea0003800000 */
[----:B------:R-:W1:Y:S01]  /*2250*/  LDC.64 R76, c[0x0][0x5c8] ;  /* 0x00017200ff4c7b82 */ /* 0x000e620000000a00 */
[----:B-----5:R-:W-:Y:S01]  /*2260*/  FSETP.NEU.AND P1, PT, R58, RZ, PT ;  /* 0x000000ff3a00720b */ /* 0x020fe20003f2d000 */
[----:B------:R-:W-:Y:S01]  /*2270*/  IMAD R3, R59, -0x2, R0 ;  /* 0xfffffffe3b037824 */ /* 0x000fe200078e0200 */
[----:B------:R-:W-:Y:S01]  /*2280*/  BSSY B0, `(.L_x_36) ;  /* 0x0000221000007945 */ /* 0x000fe20003800000 */
[----:B------:R-:W-:-:S04]  /*2290*/  IMAD.WIDE R68, R19, 0x40, R60 ;  /* 0x0000004013447825 */ /* 0x000fc800078e023c */
[----:B------:R-:W-:Y:S02]  /*22a0*/  IMAD.IADD R3, R3, 0x1, -R14 ;  /* 0x0000000103037824 */ /* 0x000fe400078e0a0e */
[----:B------:R-:W-:-:S03]  /*22b0*/  IMAD.IADD R0, R66, 0x1, -R7 ;  /* 0x0000000142007824 */ /* 0x000fc600078e0a07 */
[----:B------:R-:W-:-:S04]  /*22c0*/  ISETP.GT.AND P0, PT, R3, RZ, PT ;  /* 0x000000ff0300720c */ /* 0x000fc80003f04270 */
[----:B------:R-:W-:Y:S01]  /*22d0*/  ISETP.GT.AND P3, PT, R0, RZ, P0 ;  /* 0x000000ff0000720c */ /* 0x000fe20000764270 */
[-C--:B-1----:R-:W-:Y:S02]  /*22e0*/  IMAD R6, R69, R76.reuse, RZ ;  /* 0x0000004c45067224 */ /* 0x082fe400078e02ff */
[----:B------:R-:W-:-:S04]  /*22f0*/  IMAD.WIDE.U32 R70, R68, R76, R4 ;  /* 0x0000004c44467225 */ /* 0x000fc800078e0004 */
[----:B------:R-:W-:-:S04]  /*2300*/  IMAD R5, R68, R77, R6 ;  /* 0x0000004d44057224 */ /* 0x000fc800078e0206 */
[----:B------:R-:W-:Y:S01]  /*2310*/  IMAD.IADD R83, R71, 0x1, R5 ;  /* 0x0000000147537824 */ /* 0x000fe200078e0205 */
[----:B------:R-:W-:Y:S06]  /*2320*/  @!P1 BRA `(.L_x_37) ;  /* 0x0000001400e09947 */ /* 0x000fec0003800000 */
[----:B------:R-:W1:Y:S01]  /*2330*/  LDC.64 R74, c[0x0][0x5b8] ;  /* 0x00016e00ff4a7b82 */ /* 0x000e620000000a00 */
[----:B------:R-:W-:-:S07]  /*2340*/  ULDC.64 UR4, c[0x0][0x5c0] ;  /* 0x0001700000047ab9 */ /* 0x000fce0000000a00 */
[----:B------:R-:W2:Y:S08]  /*2350*/  LDC.64 R78, c[0x0][0x5b0] ;  /* 0x00016c00ff4e7b82 */ /* 0x000eb00000000a00 */
[----:B------:R-:W0:Y:S01]  /*2360*/  LDC.64 R80, c[0x0][0x5a8] ;  /* 0x00016a00ff507b82 */ /* 0x000e220000000a00 */
[-C--:B-1----:R-:W-:Y:S02]  /*2370*/  IMAD R6, R11, R74.reuse, RZ ;  /* 0x0000004a0b067224 */ /* 0x082fe400078e02ff */
[----:B------:R-:W-:-:S04]  /*2380*/  IMAD.WIDE.U32 R4, R2, R74, R8 ;  /* 0x0000004a02047225 */ /* 0x000fc800078e0008 */
[----:B------:R-:W-:Y:S01]  /*2390*/  IMAD R71, R2, R75, R6 ;  /* 0x0000004b02477224 */ /* 0x000fe200078e0206 */
[----:B------:R-:W-:Y:S01]  /*23a0*/  IADD3 R10, P1, R14, R4, RZ ;  /* 0x000000040e0a7210 */ /* 0x000fe20007f3e0ff */
[----:B--2---:R-:W-:-:S03]  /*23b0*/  IMAD R4, R69, R78, RZ ;  /* 0x0000004e45047224 */ /* 0x004fc600078e02ff */
[----:B------:R-:W-:Y:S01]  /*23c0*/  IADD3.X R11, R15, R5, R71, P1, !PT ;  /* 0x000000050f0b7210 */ /* 0x000fe20000ffe447 */
[C---:B------:R-:W-:Y:S02]  /*23d0*/  IMAD R75, R68.reuse, R79, R4 ;  /* 0x0000004f444b7224 */ /* 0x040fe400078e0204 */
[----:B------:R-:W-:-:S04]  /*23e0*/  IMAD.WIDE.U32 R4, R68, R78, R10 ;  /* 0x0000004e44047225 */ /* 0x000fc800078e000a */
[----:B------:R-:W-:Y:S01]  /*23f0*/  IMAD.IADD R5, R5, 0x1, R75 ;  /* 0x0000000105057824 */ /* 0x000fe200078e024b */
[----:B0-----:R-:W-:-:S04]  /*2400*/  LEA R12, P1, R4, R80, 0x1 ;  /* 0x00000050040c7211 */ /* 0x001fc800078208ff */
[----:B------:R-:W-:-:S05]  /*2410*/  LEA.HI.X R13, R4, R81, R5, 0x1, P1 ;  /* 0x00000051040d7211 */ /* 0x000fca00008f0c05 */
[----:B------:R0:W2:Y:S01]  /*2420*/  @P3 LDG.E.LTC128B.U16 R19, desc[UR36][R12.64] ;  /* 0x000000240c133981 */ /* 0x0000a2000c1e1520 */
[----:B------:R-:W-:Y:S01]  /*2430*/  IMAD.WIDE.U32 R4, R68, R78, R14 ;  /* 0x0000004e44047225 */ /* 0x000fe200078e000e */
[----:B------:R-:W-:Y:S02]  /*2440*/  BSSY B1, `(.L_x_38) ;  /* 0x0000014000017945 */ /* 0x000fe40003800000 */
[----:B------:R-:W-:-:S04]  /*2450*/  IADD3 R20, P1, R8, R4, RZ ;  /* 0x0000000408147210 */ /* 0x000fc80007f3e0ff */
[----:B------:R-:W-:Y:S01]  /*2460*/  IADD3.X R21, R9, R75, R5, P1, !PT ;  /* 0x0000004b09157210 */ /* 0x000fe20000ffe405 */
[----:B0-----:R-:W-:Y:S01]  /*2470*/  IMAD.SHL.U32 R12, R78, 0x8, RZ ;  /* 0x000000084e0c7824 */ /* 0x001fe200078e00ff */
[----:B------:R-:W-:Y:S02]  /*2480*/  LEA R6, P1, R70, UR4, 0x1 ;  /* 0x0000000446067c11 */ /* 0x000fe4000f8208ff */
[----:B------:R-:W-:Y:S01]  /*2490*/  SHF.L.U64.HI R13, R78, 0x3, R79 ;  /* 0x000000034e0d7819 */ /* 0x000fe2000001024f */
[----:B------:R-:W-:-:S04]  /*24a0*/  IMAD.WIDE.U32 R20, R2, R74, R20 ;  /* 0x0000004a02147225 */ /* 0x000fc800078e0014 */
[----:B------:R-:W-:Y:S01]  /*24b0*/  IMAD.IADD R5, R71, 0x1, R21 ;  /* 0x0000000147057824 */ /* 0x000fe200078e0215 */
[----:B------:R-:W-:-:S04]  /*24c0*/  LEA R4, P4, R20, R80, 0x1 ;  /* 0x0000005014047211 */ /* 0x000fc800078808ff */
[----:B------:R-:W-:Y:S01]  /*24d0*/  LEA.HI.X R5, R20, R81, R5, 0x1, P4 ;  /* 0x0000005114057211 */ /* 0x000fe200020f0c05 */
[----:B--2---:R-:W-:-:S04]  /*24e0*/  IMAD.U32 R7, R19, 0x10000, RZ ;  /* 0x0001000013077824 */ /* 0x004fc800078e00ff */
[----:B------:R-:W-:-:S04]  /*24f0*/  FMUL R7, R7, R58 ;  /* 0x0000003a07077220 */ /* 0x000fc80000400000 */
[----:B------:R-:W-:Y:S01]  /*2500*/  FFMA R24, R24, R57, R7 ;  /* 0x0000003918187223 */ /* 0x000fe20000000007 */
[----:B------:R-:W-:Y:S02]  /*2510*/  LEA.HI.X R7, R70, UR5, R83, 0x1, P1 ;  /* 0x0000000546077c11 */ /* 0x000fe400088f0c53 */
[----:B------:R-:W-:Y:S02]  /*2520*/  ISETP.GT.AND P1, PT, R3, 0x1, PT ;  /* 0x000000010300780c */ /* 0x000fe40003f24270 */
[----:B------:R-:W-:Y:S02]  /*2530*/  F2FP.BF16.F32.PACK_AB R24, RZ, R24 ;  /* 0x00000018ff18723e */ /* 0x000fe400000010ff */
[----:B------:R-:W-:-:S03]  /*2540*/  ISETP.GT.AND P2, PT, R0, RZ, P1 ;  /* 0x000000ff0000720c */ /* 0x000fc60000f44270 */
[----:B------:R0:W-:Y:S10]  /*2550*/  @P3 STG.E.U16 desc[UR36][R6.64], R24 ;  /* 0x0000001806003986 */ /* 0x0001f4000c101524 */
[----:B------:R-:W-:Y:S05]  /*2560*/  @!P2 BRA `(.L_x_39) ;  /* 0x000000000004a947 */ /* 0x000fea0003800000 */
[----:B------:R1:W5:Y:S02]  /*2570*/  LDG.E.LTC128B.U16 R19, desc[UR36][R4.64+0x2] ;  /* 0x0000022404137981 */ /* 0x000364000c1e1520 */
.L_x_39:
[----:B------:R-:W-:Y:S05]  /*2580*/  BSYNC B1 ;  /* 0x0000000000017941 */ /* 0x000fea0003800000 */
.L_x_38:
[----:B------:R-:W-:Y:S01]  /*2590*/  IMAD.WIDE.U32 R68, R68, R78, R12 ;  /* 0x0000004e44447225 */ /* 0x000fe200078e000c */
[----:B------:R-:W-:-:S03]  /*25a0*/  ISETP.GT.AND P0, PT, R0, 0x8, P0 ;  /* 0x000000080000780c */ /* 0x000fc60000704270 */
[----:B-----5:R-:W-:Y:S01]  /*25b0*/  IMAD.U32 R21, R19, 0x10000, RZ ;  /* 0x0001000013157824 */ /* 0x020fe200078e00ff */
[----:B------:R-:W-:Y:S01]  /*25c0*/  IADD3 R10, P3, R10, R68, RZ ;  /* 0x000000440a0a7210 */ /* 0x000fe20007f7e0ff */
[----:B------:R-:W-:Y:S02]  /*25d0*/  IMAD.IADD R75, R75, 0x1, R69 ;  /* 0x000000014b4b7824 */ /* 0x000fe400078e0245 */
[----:B------:R-:W-:Y:S02]  /*25e0*/  FMUL R12, R21, R58 ;  /* 0x0000003a150c7220 */ /* 0x000fe40000400000 */
[----:B------:R-:W-:Y:S02]  /*25f0*/  IMAD.X R11, R75, 0x1, R11, P3 ;  /* 0x000000014b0b7824 */ /* 0x000fe400018e060b */
[----:B------:R-:W-:Y:S01]  /*2600*/  FFMA R25, R25, R57, R12 ;  /* 0x0000003919197223 */ /* 0x000fe2000000000c */
[----:B------:R-:W-:-:S04]  /*2610*/  LEA R12, P3, R10, R80, 0x1 ;  /* 0x000000500a0c7211 */ /* 0x000fc800078608ff */
[----:B------:R-:W-:Y:S02]  /*2620*/  F2FP.BF16.F32.PACK_AB R25, RZ, R25 ;  /* 0x00000019ff19723e */ /* 0x000fe400000010ff */
[----:B------:R-:W-:-:S03]  /*2630*/  LEA.HI.X R13, R10, R81, R11, 0x1, P3 ;  /* 0x000000510a0d7211 */ /* 0x000fc600018f0c0b */
[----:B------:R2:W-:Y:S04]  /*2640*/  @P2 STG.E.U16 desc[UR36][R6.64+0x2], R25 ;  /* 0x0000021906002986 */ /* 0x0005e8000c101524 */
[----:B------:R-:W3:Y:S01]  /*2650*/  @P0 LDG.E.LTC128B.U16 R19, desc[UR36][R12.64] ;  /* 0x000000240c130981 */ /* 0x000ee2000c1e1520 */
[----:B------:R-:W-:Y:S01]  /*2660*/  IADD3 R14, P2, P3, R8, R68, R14 ;  /* 0x00000044080e7210 */ /* 0x000fe20007b5e00e */
[----:B------:R-:W-:Y:S01]  /*2670*/  BSSY B1, `(.L_x_40) ;  /* 0x0000011000017945 */ /* 0x000fe20003800000 */
[----:B------:R-:W-:Y:S02]  /*2680*/  ISETP.GT.AND P1, PT, R0, 0x8, P1 ;  /* 0x000000080000780c */ /* 0x000fe40000f24270 */
[----:B------:R-:W-:Y:S02]  /*2690*/  IADD3.X R15, R9, R75, R15, P2, P3 ;  /* 0x0000004b090f7210 */ /* 0x000fe400017e640f */
[----:B------:R-:W-:-:S02]  /*26a0*/  SHF.L.U64.HI R9, R76, 0x4, R77 ;  /* 0x000000044c097819 */ /* 0x000fc4000001024d */
[----:B------:R-:W-:Y:S01]  /*26b0*/  LEA R10, P2, R76, R6, 0x4 ;  /* 0x000000064c0a7211 */ /* 0x000fe200078420ff */
[----:B------:R-:W-:-:S04]  /*26c0*/  IMAD.WIDE.U32 R14, R2, R74, R14 ;  /* 0x0000004a020e7225 */ /* 0x000fc800078e000e */
[----:B------:R-:W-:Y:S01]  /*26d0*/  IMAD.IADD R2, R71, 0x1, R15 ;  /* 0x0000000147027824 */ /* 0x000fe200078e020f */
[----:B------:R-:W-:Y:S01]  /*26e0*/  LEA R8, P3, R14, R80, 0x1 ;  /* 0x000000500e087211 */ /* 0x000fe200078608ff */
[----:B---3--:R-:W-:-:S04]  /*26f0*/  IMAD.U32 R11, R19, 0x10000, RZ ;  /* 0x00010000130b7824 */ /* 0x008fc800078e00ff */
[----:B------:R-:W-:-:S04]  /*2700*/  FMUL R11, R11, R58 ;  /* 0x0000003a0b0b7220 */ /* 0x000fc80000400000 */
[----:B------:R-:W-:-:S05]  /*2710*/  FFMA R11, R26, R57, R11 ;  /* 0x000000391a0b7223 */ /* 0x000fca000000000b */
[----:B------:R-:W-:Y:S01]  /*2720*/  F2FP.BF16.F32.PACK_AB R12, RZ, R11 ;  /* 0x0000000bff0c723e */ /* 0x000fe200000010ff */
[----:B------:R-:W-:Y:S01]  /*2730*/  IMAD.X R11, R9, 0x1, R7, P2 ;  /* 0x00000001090b7824 */ /* 0x000fe200010e0607 */
[----:B------:R-:W-:-:S04]  /*2740*/  LEA.HI.X R9, R14, R81, R2, 0x1, P3 ;  /* 0x000000510e097211 */ /* 0x000fc800018f0c02 */
[----:B------:R2:W-:Y:S01]  /*2750*/  @P0 STG.E.U16 desc[UR36][R10.64], R12 ;  /* 0x0000000c0a000986 */ /* 0x0005e2000c101524 */
[----:B------:R-:W-:Y:S05]  /*2760*/  @!P1 BRA `(.L_x_41) ;  /* 0x0000000000049947 */ /* 0x000fea0003800000 */
[----:B------:R3:W5:Y:S02]  /*2770*/  LDG.E.LTC128B.U16 R19, desc[UR36][R8.64+0x2] ;  /* 0x0000022408137981 */ /* 0x000764000c1e1520 */
.L_x_41:
[----:B------:R-:W-:Y:S05]  /*2780*/  BSYNC B1 ;  /* 0x0000000000017941 */ /* 0x000fea0003800000 */
.L_x_40:
[----:B-----5:R-:W-:Y:S01]  /*2790*/  IMAD.U32 R13, R19, 0x10000, RZ ;  /* 0x00010000130d7824 */ /* 0x020fe200078e00ff */
[----:B------:R-:W-:Y:S01]  /*27a0*/  ISETP.GT.AND P0, PT, R3, 0x8, PT ;  /* 0x000000080300780c */ /* 0x000fe20003f04270 */
[----:B------:R-:W-:Y:S02]  /*27b0*/  BSSY B1, `(.L_x_42) ;  /* 0x0000008000017945 */ /* 0x000fe40003800000 */
[----:B------:R-:W-:Y:S01]  /*27c0*/  FMUL R2, R13, R58 ;  /* 0x0000003a0d027220 */ /* 0x000fe20000400000 */
[----:B------:R-:W-:-:S03]  /*27d0*/  ISETP.GT.AND P2, PT, R0, RZ, P0 ;  /* 0x000000ff0000720c */ /* 0x000fc60000744270 */
[----:B------:R-:W-:-:S05]  /*27e0*/  FFMA R2, R27, R57, R2 ;  /* 0x000000391b027223 */ /* 0x000fca0000000002 */
[----:B------:R-:W-:-:S05]  /*27f0*/  F2FP.BF16.F32.PACK_AB R2, RZ, R2 ;  /* 0x00000002ff02723e */ /* 0x000fca00000010ff */
[----:B------:R4:W-:Y:S01]  /*2800*/  @P1 STG.E.U16 desc[UR36][R10.64+0x2], R2 ;  /* 0x000002020a001986 */ /* 0x0009e2000c101524 */
[----:B------:R-:W-:Y:S05]  /*2810*/  @!P2 BRA `(.L_x_43) ;  /* 0x000000000004a947 */ /* 0x000fea0003800000 */
[----:B------:R0:W5:Y:S02]  /*2820*/  LDG.E.LTC128B.U16 R19, desc[UR36][R4.64+0x10] ;  /* 0x0000102404137981 */ /* 0x000164000c1e1520 */
.L_x_43:
[----:B------:R-:W-:Y:S05]  /*2830*/  BSYNC B1 ;  /* 0x0000000000017941 */ /* 0x000fea0003800000 */
.L_x_42:
        /* <DEDUP_REMOVED lines=10> */
.L_x_45:
[----:B------:R-:W-:Y:S05]  /*28e0*/  BSYNC B1 ;  /* 0x0000000000017941 */ /* 0x000fea0003800000 */
.L_x_44:
[----:B0----5:R-:W-:Y:S01]  /*28f0*/  IMAD.U32 R13, R19, 0x10000, RZ ;  /* 0x00010000130d7824 */ /* 0x021fe200078e00ff */
[----:B------:R-:W-:Y:S01]  /*2900*/  ISETP.GT.AND P0, PT, R0, 0x8, P0 ;  /* 0x000000080000780c */ /* 0x000fe20000704270 */
[----:B------:R-:W-:Y:S02]  /*2910*/  BSSY B1, `(.L_x_46) ;  /* 0x0000007000017945 */ /* 0x000fe40003800000 */
[----:B----4-:R-:W-:-:S04]  /*2920*/  FMUL R2, R13, R58 ;  /* 0x0000003a0d027220 */ /* 0x010fc80000400000 */
[----:B------:R-:W-:-:S05]  /*2930*/  FFMA R2, R29, R57, R2 ;  /* 0x000000391d027223 */ /* 0x000fca0000000002 */
[----:B------:R-:W-:-:S05]  /*2940*/  F2FP.BF16.F32.PACK_AB R2, RZ, R2 ;  /* 0x00000002ff02723e */ /* 0x000fca00000010ff */
[----:B------:R0:W-:Y:S01]  /*2950*/  @P3 STG.E.U16 desc[UR36][R6.64+0x12], R2 ;  /* 0x0000120206003986 */ /* 0x0001e2000c101524 */
[----:B------:R-:W-:Y:S05]  /*2960*/  @!P0 BRA `(.L_x_47) ;  /* 0x0000000000048947 */ /* 0x000fea0003800000 */
[----:B------:R4:W5:Y:S02]  /*2970*/  LDG.E.LTC128B.U16 R19, desc[UR36][R8.64+0x10] ;  /* 0x0000102408137981 */ /* 0x000964000c1e1520 */
.L_x_47:
[----:B------:R-:W-:Y:S05]  /*2980*/  BSYNC B1 ;  /* 0x0000000000017941 */ /* 0x000fea0003800000 */
.L_x_46:
[----:B-----5:R-:W-:Y:S01]  /*2990*/  IMAD.U32 R13, R19, 0x10000, RZ ;  /* 0x00010000130d7824 */ /* 0x020fe200078e00ff */
[----:B------:R-:W-:Y:S01]  /*29a0*/  ISETP.GT.AND P1, PT, R0, 0x8, P1 ;  /* 0x000000080000780c */ /* 0x000fe20000f24270 */
[----:B------:R-:W-:Y:S02]  /*29b0*/  BSSY B1, `(.L_x_48) ;  /* 0x0000007000017945 */ /* 0x000fe40003800000 */
[----:B------:R-:W-:-:S04]  /*29c0*/  FMUL R13, R13, R58 ;  /* 0x0000003a0d0d7220 */ /* 0x000fc80000400000 */
[----:B------:R-:W-:-:S05]  /*29d0*/  FFMA R13, R30, R57, R13 ;  /* 0x000000391e0d7223 */ /* 0x000fca000000000d */
[----:B------:R-:W-:-:S05]  /*29e0*/  F2FP.BF16.F32.PACK_AB R13, RZ, R13 ;  /* 0x0000000dff0d723e */ /* 0x000fca00000010ff */
[----:B------:R0:W-:Y:S01]  /*29f0*/  @P0 STG.E.U16 desc[UR36][R10.64+0x10], R13 ;  /* 0x0000100d0a000986 */ /* 0x0001e2000c101524 */
[----:B------:R-:W-:Y:S05]  /*2a00*/  @!P1 BRA `(.L_x_49) ;  /* 0x0000000000049947 */ /* 0x000fea0003800000 */
[----:B------:R0:W5:Y:S02]  /*2a10*/  LDG.E.LTC128B.U16 R19, desc[UR36][R8.64+0x12] ;  /* 0x0000122408137981 */ /* 0x000164000c1e1520 */
.L_x_49:
[----:B------:R-:W-:Y:S05]  /*2a20*/  BSYNC B1 ;  /* 0x0000000000017941 */ /* 0x000fea0003800000 */
.L_x_48:
[----:B0----5:R-:W-:Y:S01]  /*2a30*/  IMAD.U32 R13, R19, 0x10000, RZ ;  /* 0x00010000130d7824 */ /* 0x021fe200078e00ff */
        /* <DEDUP_REMOVED lines=9> */
.L_x_51:
[----:B------:R-:W-:Y:S05]  /*2ad0*/  BSYNC B1 ;  /* 0x0000000000017941 */ /* 0x000fea0003800000 */
.L_x_50:
        /* <DEDUP_REMOVED lines=10> */
.L_x_53:
[----:B------:R-:W-:Y:S05]  /*2b80*/  BSYNC B1 ;  /* 0x0000000000017941 */ /* 0x000fea0003800000 */
.L_x_52:
[----:B0----5:R-:W-:Y:S01]  /*2b90*/  IMAD.U32 R13, R19, 0x10000, RZ ;  /* 0x00010000130d7824 */ /* 0x021fe200078e00ff */
        /* <DEDUP_REMOVED lines=8> */
.L_x_55:
[----:B------:R-:W-:Y:S05]  /*2c20*/  BSYNC B1 ;  /* 0x0000000000017941 */ /* 0x000fea0003800000 */
.L_x_54:
        /* <DEDUP_REMOVED lines=9> */
.L_x_57:
[----:B------:R-:W-:Y:S05]  /*2cc0*/  BSYNC B1 ;  /* 0x0000000000017941 */ /* 0x000fea0003800000 */
.L_x_56:
        /* <DEDUP_REMOVED lines=10> */
.L_x_59:
[----:B------:R-:W-:Y:S05]  /*2d70*/  BSYNC B1 ;  /* 0x0000000000017941 */ /* 0x000fea0003800000 */
.L_x_58:
        /* <DEDUP_REMOVED lines=10> */
.L_x_61:
[----:B------:R-:W-:Y:S05]  /*2e20*/  BSYNC B1 ;  /* 0x0000000000017941 */ /* 0x000fea0003800000 */
.L_x_60:
        /* <DEDUP_REMOVED lines=9> */
.L_x_63:
[----:B------:R-:W-:Y:S05]  /*2ec0*/  BSYNC B1 ;  /* 0x0000000000017941 */ /* 0x000fea0003800000 */
.L_x_62:
        /* <DEDUP_REMOVED lines=9> */
.L_x_65:
[----:B------:R-:W-:Y:S05]  /*2f60*/  BSYNC B1 ;  /* 0x0000000000017941 */ /* 0x000fea0003800000 */
.L_x_64:
        /* <DEDUP_REMOVED lines=10> */
.L_x_67:
[----:B------:R-:W-:Y:S05]  /*3010*/  BSYNC B1 ;  /* 0x0000000000017941 */ /* 0x000fea0003800000 */
.L_x_66:
        /* <DEDUP_REMOVED lines=10> */
.L_x_69:
[----:B------:R-:W-:Y:S05]  /*30c0*/  BSYNC B1 ;  /* 0x0000000000017941 */ /* 0x000fea0003800000 */
.L_x_68:
        /* <DEDUP_REMOVED lines=9> */
.L_x_71:
[----:B------:R-:W-:Y:S05]  /*3160*/  BSYNC B1 ;  /* 0x0000000000017941 */ /* 0x000fea0003800000 */
.L_x_70:
        /* <DEDUP_REMOVED lines=9> */
.L_x_73:
[----:B------:R-:W-:Y:S05]  /*3200*/  BSYNC B1 ;  /* 0x0000000000017941 */ /* 0x000fea0003800000 */
.L_x_72:
        /* <DEDUP_REMOVED lines=10> */
.L_x_75:
[----:B------:R-:W-:Y:S05]  /*32b0*/  BSYNC B1 ;  /* 0x0000000000017941 */ /* 0x000fea0003800000 */
.L_x_74:
        /* <DEDUP_REMOVED lines=10> */
.L_x_77:
[----:B------:R-:W-:Y:S05]  /*3360*/  BSYNC B1 ;  /* 0x0000000000017941 */ /* 0x000fea0003800000 */
.L_x_76:
        /* <DEDUP_REMOVED lines=9> */
.L_x_79:
[----:B------:R-:W-:Y:S05]  /*3400*/  BSYNC B1 ;  /* 0x0000000000017941 */ /* 0x000fea0003800000 */
.L_x_78:
        /* <DEDUP_REMOVED lines=9> */
.L_x_81:
[----:B------:R-:W-:Y:S05]  /*34a0*/  BSYNC B1 ;  /* 0x0000000000017941 */ /* 0x000fea0003800000 */
.L_x_80:
        /* <DEDUP_REMOVED lines=10> */
.L_x_83:
[----:B------:R-:W-:Y:S05]  /*3550*/  BSYNC B1 ;  /* 0x0000000000017941 */ /* 0x000fea0003800000 */
.L_x_82:
        /* <DEDUP_REMOVED lines=10> */
.L_x_85:
[----:B------:R-:W-:Y:S05]  /*3600*/  BSYNC B1 ;  /* 0x0000000000017941 */ /* 0x000fea0003800000 */
.L_x_84:
        /* <DEDUP_REMOVED lines=9> */
.L_x_87:
[----:B------:R-:W-:Y:S05]  /*36a0*/  BSYNC B1 ;  /* 0x0000000000017941 */ /* 0x000fea0003800000 */
.L_x_86:
        /* <DEDUP_REMOVED lines=9> */
.L_x_89:
[----:B------:R-:W-:Y:S05]  /*3740*/  BSYNC B1 ;  /* 0x0000000000017941 */ /* 0x000fea0003800000 */
.L_x_88:
        /* <DEDUP_REMOVED lines=10> */
.L_x_91:
[----:B------:R-:W-:Y:S05]  /*37f0*/  BSYNC B1 ;  /* 0x0000000000017941 */ /* 0x000fea0003800000 */
.L_x_90:
[----:B-----5:R-:W-:Y:S01]  /*3800*/  IMAD.U32 R13, R19, 0x10000, RZ ;  /* 0x00010000130d7824 */ /* 0x020fe200078e00ff */
[----:B------:R-:W-:Y:S01]  /*3810*/  ISETP.GT.AND P1, PT, R3, 0x39, PT ;  /* 0x000000390300780c */ /* 0x000fe20003f24270 */
[----:B0-----:R-:W-:Y:S01]  /*3820*/  @P2 IMAD.MOV.U32 R2, RZ, RZ, R6 ;  /* 0x000000ffff022224 */ /* 0x001fe200078e0006 */
[----:B------:R-:W-:Y:S01]  /*3830*/  BSSY B1, `(.L_x_92) ;  /* 0x0000009000017945 */ /* 0x000fe20003800000 */
[----:B------:R-:W-:Y:S01]  /*3840*/  FMUL R13, R13, R58 ;  /* 0x0000003a0d0d7220 */ /* 0x000fe20000400000 */
[----:B------:R-:W-:Y:S01]  /*3850*/  @P2 IMAD.MOV.U32 R3, RZ, RZ, R7 ;  /* 0x000000ffff032224 */ /* 0x000fe200078e0007 */
[----:B------:R-:W-:Y:S02]  /*3860*/  ISETP.GT.AND P3, PT, R0, RZ, P1 ;  /* 0x000000ff0000720c */ /* 0x000fe40000f64270 */
[----:B------:R-:W-:-:S05]  /*3870*/  FFMA R13, R52, R57, R13 ;  /* 0x00000039340d7223 */ /* 0x000fca000000000d */
[----:B------:R-:W-:-:S05]  /*3880*/  F2FP.BF16.F32.PACK_AB R13, RZ, R13 ;  /* 0x0000000dff0d723e */ /* 0x000fca00000010ff */
[----:B------:R0:W-:Y:S01]  /*3890*/  @P2 STG.E.U16 desc[UR36][R2.64+0x70], R13 ;  /* 0x0000700d02002986 */ /* 0x0001e2000c101524 */
[----:B------:R-:W-:Y:S05]  /*38a0*/  @!P3 BRA `(.L_x_93) ;  /* 0x000000000004b947 */ /* 0x000fea0003800000 */
[----:B------:R0:W5:Y:S02]  /*38b0*/  LDG.E.LTC128B.U16 R19, desc[UR36][R4.64+0x72] ;  /* 0x0000722404137981 */ /* 0x000164000c1e1520 */
.L_x_93:
[----:B------:R-:W-:Y:S05]  /*38c0*/  BSYNC B1 ;  /* 0x0000000000017941 */ /* 0x000fea0003800000 */
.L_x_92:
        /* <DEDUP_REMOVED lines=9> */
.L_x_95:
[----:B------:R-:W-:Y:S05]  /*3960*/  BSYNC B1 ;  /* 0x0000000000017941 */ /* 0x000fea0003800000 */
.L_x_94:
[----:B-----5:R-:W-:Y:S01]  /*3970*/  IMAD.U32 R3, R19, 0x10000, RZ ;  /* 0x0001000013037824 */ /* 0x020fe200078e00ff */
[----:B------:R-:W-:Y:S01]  /*3980*/  ISETP.GT.AND P1, PT, R0, 0x8, P1 ;  /* 0x000000080000780c */ /* 0x000fe20000f24270 */
[----:B0-----:R-:W-:Y:S01]  /*3990*/  @P0 IMAD.MOV.U32 R2, RZ, RZ, R10 ;  /* 0x000000ffff020224 */ /* 0x001fe200078e000a */
[----:B------:R-:W-:Y:S01]  /*39a0*/  BSSY B1, `(.L_x_96) ;  /* 0x0000009000017945 */ /* 0x000fe20003800000 */
[----:B------:R-:W-:-:S04]  /*39b0*/  FMUL R3, R3, R58 ;  /* 0x0000003a03037220 */ /* 0x000fc80000400000 */
[----:B------:R-:W-:-:S05]  /*39c0*/  FFMA R3, R54, R57, R3 ;  /* 0x0000003936037223 */ /* 0x000fca0000000003 */
[----:B------:R-:W-:-:S04]  /*39d0*/  F2FP.BF16.F32.PACK_AB R3, RZ, R3 ;  /* 0x00000003ff03723e */ /* 0x000fc800000010ff */
[----:B-1----:R-:W-:Y:S01]  /*39e0*/  PRMT R4, R3, 0x7610, R4 ;  /* 0x0000761003047816 */ /* 0x002fe20000000004 */
[----:B------:R-:W-:-:S05]  /*39f0*/  @P0 IMAD.MOV.U32 R3, RZ, RZ, R11 ;  /* 0x000000ffff030224 */ /* 0x000fca00078e000b */
[----:B------:R0:W-:Y:S01]  /*3a00*/  @P0 STG.E.U16 desc[UR36][R2.64+0x70], R4 ;  /* 0x0000700402000986 */ /* 0x0001e2000c101524 */
[----:B------:R-:W-:Y:S05]  /*3a10*/  @!P1 BRA `(.L_x_97) ;  /* 0x0000000000049947 */ /* 0x000fea0003800000 */
[----:B------:R1:W5:Y:S02]  /*3a20*/  LDG.E.LTC128B.U16 R19, desc[UR36][R8.64+0x72] ;  /* 0x0000722408137981 */ /* 0x000364000c1e1520 */
.L_x_97:
[----:B------:R-:W-:Y:S05]  /*3a30*/  BSYNC B1 ;  /* 0x0000000000017941 */ /* 0x000fea0003800000 */
.L_x_96:
[----:B------:R-:W-:Y:S05]  /*3a40*/  @!P1 BRA `(.L_x_98) ;  /* 0x0000000800909947 */ /* 0x000fea0003800000 */
[----:B-----5:R-:W-:-:S04]  /*3a50*/  IMAD.U32 R19, R19, 0x10000, RZ ;  /* 0x0001000013137824 */ /* 0x020fc800078e00ff */
[----:B------:R-:W-:-:S04]  /*3a60*/  FMUL R0, R19, R58 ;  /* 0x0000003a13007220 */ /* 0x000fc80000400000 */
[----:B------:R-:W-:-:S05]  /*3a70*/  FFMA R0, R55, R57, R0 ;  /* 0x0000003937007223 */ /* 0x000fca0000000000 */
[----:B------:R-:W-:-:S05]  /*3a80*/  F2FP.BF16.F32.PACK_AB R0, RZ, R0 ;  /* 0x00000000ff00723e */ /* 0x000fca00000010ff */
[----:B------:R0:W-:Y:S01]  /*3a90*/  STG.E.U16 desc[UR36][R10.64+0x72], R0 ;  /* 0x000072000a007986 */ /* 0x0001e2000c101524 */
[----:B------:R-:W-:Y:S05]  /*3aa0*/  BRA `(.L_x_98) ;  /* 0x0000000800787947 */ /* 0x000fea0003800000 */
.L_x_37:
[----:B------:R-:W-:Y:S01]  /*3ab0*/  ISETP.GT.AND P2, PT, R3, 0x1, PT ;  /* 0x000000010300780c */ /* 0x000fe20003f44270 */
[----:B------:R-:W-:Y:S01]  /*3ac0*/  ULDC.64 UR4, c[0x0][0x5c0] ;  /* 0x0001700000047ab9 */ /* 0x000fe20000000a00 */
[-C--:B------:R-:W-:Y:S01]  /*3ad0*/  FMUL R24, R24, R57.reuse ;  /* 0x0000003918187220 */ /* 0x080fe20000400000 */
[-C--:B------:R-:W-:Y:S01]  /*3ae0*/  FMUL R25, R25, R57.reuse ;  /* 0x0000003919197220 */ /* 0x080fe20000400000 */
[----:B------:R-:W-:Y:S01]  /*3af0*/  ISETP.GT.AND P1, PT, R0, RZ, P2 ;  /* 0x000000ff0000720c */ /* 0x000fe20001724270 */
[-C--:B------:R-:W-:Y:S01]  /*3b00*/  FMUL R26, R26, R57.reuse ;  /* 0x000000391a1a7220 */ /* 0x080fe20000400000 */
[----:B------:R-:W-:Y:S01]  /*3b10*/  LEA R4, P4, R70, UR4, 0x1 ;  /* 0x0000000446047c11 */ /* 0x000fe2000f8808ff */
[-C--:B------:R-:W-:Y:S01]  /*3b20*/  FMUL R27, R27, R57.reuse ;  /* 0x000000391b1b7220 */ /* 0x080fe20000400000 */
[----:B------:R-:W-:Y:S01]  /*3b30*/  F2FP.BF16.F32.PACK_AB R24, RZ, R24 ;  /* 0x00000018ff18723e */ /* 0x000fe200000010ff */
[-C--:B------:R-:W-:Y:S01]  /*3b40*/  FMUL R28, R28, R57.reuse ;  /* 0x000000391c1c7220 */ /* 0x080fe20000400000 */
[----:B------:R-:W-:Y:S01]  /*3b50*/  LEA.HI.X R5, R70, UR5, R83, 0x1, P4 ;  /* 0x0000000546057c11 */ /* 0x000fe2000a0f0c53 */
[----:B------:R-:W-:Y:S01]  /*3b60*/  FMUL R29, R29, R57 ;  /* 0x000000391d1d7220 */ /* 0x000fe20000400000 */
[----:B------:R-:W-:Y:S01]  /*3b70*/  F2FP.BF16.F32.PACK_AB R25, RZ, R25 ;  /* 0x00000019ff19723e */ /* 0x000fe200000010ff */
[-C--:B------:R-:W-:Y:S01]  /*3b80*/  FMUL R30, R30, R57.reuse ;  /* 0x000000391e1e7220 */ /* 0x080fe20000400000 */
[----:B------:R-:W-:Y:S01]  /*3b90*/  ISETP.GT.AND P2, PT, R0, 0x8, P2 ;  /* 0x000000080000780c */ /* 0x000fe20001744270 */
[----:B------:R-:W-:Y:S01]  /*3ba0*/  @P3 STG.E.U16 desc[UR36][R4.64], R24 ;  /* 0x0000001804003986 */ /* 0x000fe2000c101524 */
[C---:B------:R-:W-:Y:S01]  /*3bb0*/  SHF.L.U64.HI R77, R76.reuse, 0x4, R77 ;  /* 0x000000044c4d7819 */ /* 0x040fe2000001024d */
[-C--:B------:R-:W-:Y:S01]  /*3bc0*/  FMUL R31, R31, R57.reuse ;  /* 0x000000391f1f7220 */ /* 0x080fe20000400000 */
[----:B------:R-:W-:Y:S01]  /*3bd0*/  LEA R6, P3, R76, R4, 0x4 ;  /* 0x000000044c067211 */ /* 0x000fe200078620ff */
[----:B------:R-:W-:Y:S01]  /*3be0*/  @P1 STG.E.U16 desc[UR36][R4.64+0x2], R25 ;  /* 0x0000021904001986 */ /* 0x000fe2000c101524 */
[----:B------:R-:W-:Y:S01]  /*3bf0*/  ISETP.GT.AND P1, PT, R0, 0x8, P0 ;  /* 0x000000080000780c */ /* 0x000fe20000724270 */
[----:B------:R-:W-:Y:S01]  /*3c00*/  FMUL R32, R32, R57 ;  /* 0x0000003920207220 */ /* 0x000fe20000400000 */
[----:B------:R-:W-:Y:S01]  /*3c10*/  F2FP.BF16.F32.PACK_AB R26, RZ, R26 ;  /* 0x0000001aff1a723e */ /* 0x000fe200000010ff */
[----:B------:R-:W-:Y:S01]  /*3c20*/  IMAD.X R7, R77, 0x1, R5, P3 ;  /* 0x000000014d077824 */ /* 0x000fe200018e0605 */
[----:B------:R-:W-:Y:S01]  /*3c30*/  F2FP.BF16.F32.PACK_AB R27, RZ, R27 ;  /* 0x0000001bff1b723e */ /* 0x000fe200000010ff */
[-C--:B------:R-:W-:Y:S01]  /*3c40*/  FMUL R33, R33, R57.reuse ;  /* 0x0000003921217220 */ /* 0x080fe20000400000 */
[----:B------:R-:W-:Y:S01]  /*3c50*/  ISETP.GT.AND P0, PT, R3, 0x8, PT ;  /* 0x000000080300780c */ /* 0x000fe20003f04270 */
[-C--:B------:R-:W-:Y:S01]  /*3c60*/  FMUL R34, R34, R57.reuse ;  /* 0x0000003922227220 */ /* 0x080fe20000400000 */
[----:B------:R-:W-:Y:S01]  /*3c70*/  F2FP.BF16.F32.PACK_AB R28, RZ, R28 ;  /* 0x0000001cff1c723e */ /* 0x000fe200000010ff */
[-C--:B------:R-:W-:Y:S01]  /*3c80*/  FMUL R35, R35, R57.reuse ;  /* 0x0000003923237220 */ /* 0x080fe20000400000 */
[----:B------:R-:W-:Y:S01]  /*3c90*/  ISETP.GT.AND P4, PT, R0, RZ, P0 ;  /* 0x000000ff0000720c */ /* 0x000fe20000784270 */
[----:B------:R-:W-:Y:S01]  /*3ca0*/  FMUL R36, R36, R57 ;  /* 0x0000003924247220 */ /* 0x000fe20000400000 */
[----:B------:R-:W-:Y:S01]  /*3cb0*/  F2FP.BF16.F32.PACK_AB R29, RZ, R29 ;  /* 0x0000001dff1d723e */ /* 0x000fe200000010ff */
[----:B------:R-:W-:Y:S01]  /*3cc0*/  @P1 STG.E.U16 desc[UR36][R6.64], R26 ;  /* 0x0000001a06001986 */ /* 0x000fe2000c101524 */
[----:B------:R-:W-:Y:S01]  /*3cd0*/  ISETP.GT.AND P1, PT, R0, 0x8, P0 ;  /* 0x000000080000780c */ /* 0x000fe20000724270 */
[-C--:B------:R-:W-:Y:S01]  /*3ce0*/  FMUL R37, R37, R57.reuse ;  /* 0x0000003925257220 */ /* 0x080fe20000400000 */
[C---:B------:R-:W-:Y:S01]  /*3cf0*/  ISETP.GT.AND P0, PT, R3.reuse, 0x10, PT ;  /* 0x000000100300780c */ /* 0x040fe20003f04270 */
[----:B------:R-:W-:Y:S01]  /*3d00*/  @P2 STG.E.U16 desc[UR36][R6.64+0x2], R27 ;  /* 0x0000021b06002986 */ /* 0x000fe2000c101524 */
[----:B------:R-:W-:Y:S01]  /*3d10*/  ISETP.GT.AND P2, PT, R3, 0x9, PT ;  /* 0x000000090300780c */ /* 0x000fe20003f44270 */
[-C--:B------:R-:W-:Y:S01]  /*3d20*/  FMUL R38, R38, R57.reuse ;  /* 0x0000003926267220 */ /* 0x080fe20000400000 */
[----:B------:R-:W-:Y:S01]  /*3d30*/  F2FP.BF16.F32.PACK_AB R30, RZ, R30 ;  /* 0x0000001eff1e723e */ /* 0x000fe200000010ff */
[-C--:B------:R-:W-:Y:S01]  /*3d40*/  FMUL R39, R39, R57.reuse ;  /* 0x0000003927277220 */ /* 0x080fe20000400000 */
[C---:B------:R-:W-:Y:S01]  /*3d50*/  ISETP.GT.AND P3, PT, R0.reuse, RZ, P2 ;  /* 0x000000ff0000720c */ /* 0x040fe20001764270 */
[----:B------:R-:W-:Y:S01]  /*3d60*/  @P4 STG.E.U16 desc[UR36][R4.64+0x10], R28 ;  /* 0x0000101c04004986 */ /* 0x000fe2000c101524 */
[----:B------:R-:W-:Y:S01]  /*3d70*/  ISETP.GT.AND P2, PT, R0, 0x8, P2 ;  /* 0x000000080000780c */ /* 0x000fe20001744270 */
[----:B------:R-:W-:Y:S01]  /*3d80*/  FMUL R40, R40, R57 ;  /* 0x0000003928287220 */ /* 0x000fe20000400000 */
[----:B------:R-:W-:Y:S01]  /*3d90*/  F2FP.BF16.F32.PACK_AB R31, RZ, R31 ;  /* 0x0000001fff1f723e */ /* 0x000fe200000010ff */
[-C--:B------:R-:W-:Y:S01]  /*3da0*/  FMUL R41, R41, R57.reuse ;  /* 0x0000003929297220 */ /* 0x080fe20000400000 */
[----:B------:R-:W-:Y:S01]  /*3db0*/  ISETP.GT.AND P4, PT, R0, RZ, P0 ;  /* 0x000000ff0000720c */ /* 0x000fe20000784270 */
[-C--:B------:R-:W-:Y:S01]  /*3dc0*/  FMUL R42, R42, R57.reuse ;  /* 0x000000392a2a7220 */ /* 0x080fe20000400000 */
[----:B------:R-:W-:Y:S01]  /*3dd0*/  F2FP.BF16.F32.PACK_AB R32, RZ, R32 ;  /* 0x00000020ff20723e */ /* 0x000fe200000010ff */
[----:B------:R-:W-:Y:S01]  /*3de0*/  FMUL R43, R43, R57 ;  /* 0x000000392b2b7220 */ /* 0x000fe20000400000 */
[----:B------:R-:W-:Y:S01]  /*3df0*/  F2FP.BF16.F32.PACK_AB R33, RZ, R33 ;  /* 0x00000021ff21723e */ /* 0x000fe200000010ff */
[-C--:B------:R-:W-:Y:S01]  /*3e00*/  FMUL R44, R44, R57.reuse ;  /* 0x000000392c2c7220 */ /* 0x080fe20000400000 */
[----:B------:R-:W-:Y:S01]  /*3e10*/  F2FP.BF16.F32.PACK_AB R34, RZ, R34 ;  /* 0x00000022ff22723e */ /* 0x000fe200000010ff */
[----:B------:R-:W-:Y:S01]  /*3e20*/  @P3 STG.E.U16 desc[UR36][R4.64+0x12], R29 ;  /* 0x0000121d04003986 */ /* 0x000fe2000c101524 */
[----:B------:R-:W-:Y:S01]  /*3e30*/  ISETP.GT.AND P3, PT, R3, 0x11, PT ;  /* 0x000000110300780c */ /* 0x000fe20003f64270 */
[----:B------:R-:W-:Y:S01]  /*3e40*/  FMUL R45, R45, R57 ;  /* 0x000000392d2d7220 */ /* 0x000fe20000400000 */
[----:B------:R-:W-:Y:S01]  /*3e50*/  F2FP.BF16.F32.PACK_AB R35, RZ, R35 ;  /* 0x00000023ff23723e */ /* 0x000fe200000010ff */
[----:B------:R-:W-:Y:S01]  /*3e60*/  @P1 STG.E.U16 desc[UR36][R6.64+0x10], R30 ;  /* 0x0000101e06001986 */ /* 0x000fe2000c101524 */
[----:B------:R-:W-:Y:S01]  /*3e70*/  ISETP.GT.AND P1, PT, R0, 0x8, P0 ;  /* 0x000000080000780c */ /* 0x000fe20000724270 */
[-C--:B------:R-:W-:Y:S01]  /*3e80*/  FMUL R46, R46, R57.reuse ;  /* 0x000000392e2e7220 */ /* 0x080fe20000400000 */
[----:B------:R-:W-:Y:S01]  /*3e90*/  ISETP.GT.AND P0, PT, R3, 0x18, PT ;  /* 0x000000180300780c */ /* 0x000fe20003f04270 */
[----:B------:R-:W-:Y:S01]  /*3ea0*/  @P2 STG.E.U16 desc[UR36][R6.64+0x12], R31 ;  /* 0x0000121f06002986 */ /* 0x000fe2000c101524 */
[C---:B------:R-:W-:Y:S01]  /*3eb0*/  ISETP.GT.AND P2, PT, R0.reuse, RZ, P3 ;  /* 0x000000ff0000720c */ /* 0x040fe20001f44270 */
[-C--:B------:R-:W-:Y:S01]  /*3ec0*/  FMUL R47, R47, R57.reuse ;  /* 0x000000392f2f7220 */ /* 0x080fe20000400000 */
[C---:B------:R-:W-:Y:S01]  /*3ed0*/  ISETP.GT.AND P3, PT, R0.reuse, 0x8, P3 ;  /* 0x000000080000780c */ /* 0x040fe20001f64270 */
[----:B------:R-:W-:Y:S01]  /*3ee0*/  @P4 STG.E.U16 desc[UR36][R4.64+0x20], R32 ;  /* 0x0000202004004986 */ /* 0x000fe2000c101524 */
[----:B------:R-:W-:Y:S01]  /*3ef0*/  ISETP.GT.AND P4, PT, R0, RZ, P0 ;  /* 0x000000ff0000720c */ /* 0x000fe20000784270 */
[-C--:B------:R-:W-:Y:S01]  /*3f00*/  FMUL R48, R48, R57.reuse ;  /* 0x0000003930307220 */ /* 0x080fe20000400000 */
[----:B------:R-:W-:Y:S01]  /*3f10*/  F2FP.BF16.F32.PACK_AB R36, RZ, R36 ;  /* 0x00000024ff24723e */ /* 0x000fe200000010ff */
[----:B------:R-:W-:Y:S01]  /*3f20*/  FMUL R49, R49, R57 ;  /* 0x0000003931317220 */ /* 0x000fe20000400000 */
[----:B------:R-:W-:Y:S01]  /*3f30*/  F2FP.BF16.F32.PACK_AB R37, RZ, R37 ;  /* 0x00000025ff25723e */ /* 0x000fe200000010ff */
[-C--:B------:R-:W-:Y:S01]  /*3f40*/  FMUL R50, R50, R57.reuse ;  /* 0x0000003932327220 */ /* 0x080fe20000400000 */
[----:B------:R-:W-:Y:S01]  /*3f50*/  F2FP.BF16.F32.PACK_AB R38, RZ, R38 ;  /* 0x00000026ff26723e */ /* 0x000fe200000010ff */
[----:B------:R-:W-:Y:S01]  /*3f60*/  FMUL R51, R51, R57 ;  /* 0x0000003933337220 */ /* 0x000fe20000400000 */
[----:B------:R-:W-:Y:S01]  /*3f70*/  F2FP.BF16.F32.PACK_AB R39, RZ, R39 ;  /* 0x00000027ff27723e */ /* 0x000fe200000010ff */
[----:B------:R-:W-:Y:S01]  /*3f80*/  @P2 STG.E.U16 desc[UR36][R4.64+0x22], R33 ;  /* 0x0000222104002986 */ /* 0x000fe2000c101524 */
[----:B------:R-:W-:Y:S01]  /*3f90*/  F2FP.BF16.F32.PACK_AB R40, RZ, R40 ;  /* 0x00000028ff28723e */ /* 0x000fe200000010ff */
        /* <DEDUP_REMOVED lines=10> */
[----:B------:R-:W-:Y:S01]  /*4040*/  @P4 STG.E.U16 desc[UR36][R4.64+0x30], R36 ;  /* 0x0000302404004986 */ /* 0x000fe2000c101524 */
[C---:B------:R-:W-:Y:S01]  /*4050*/  ISETP.GT.AND P2, PT, R0.reuse, RZ, P3 ;  /* 0x000000ff0000720c */ /* 0x040fe20001f44270 */
[----:B------:R-:W-:Y:S01]  /*4060*/  FMUL R55, R55, R57 ;  /* 0x0000003937377220 */ /* 0x000fe20000400000 */
[----:B------:R-:W-:-:S02]  /*4070*/  ISETP.GT.AND P4, PT, R0, 0x8, P3 ;  /* 0x000000080000780c */ /* 0x000fc40001f84270 */
[C---:B------:R-:W-:Y:S02]  /*4080*/  ISETP.GT.AND P3, PT, R0.reuse, RZ, P0 ;  /* 0x000000ff0000720c */ /* 0x040fe40000764270 */
[----:B------:R-:W-:Y:S02]  /*4090*/  ISETP.GT.AND P0, PT, R0, 0x8, P0 ;  /* 0x000000080000780c */ /* 0x000fe40000704270 */
[----:B------:R-:W-:Y:S02]  /*40a0*/  F2FP.BF16.F32.PACK_AB R43, RZ, R43 ;  /* 0x0000002bff2b723e */ /* 0x000fe400000010ff */
[----:B------:R-:W-:Y:S02]  /*40b0*/  F2FP.BF16.F32.PACK_AB R44, RZ, R44 ;  /* 0x0000002cff2c723e */ /* 0x000fe400000010ff */
[----:B------:R-:W-:Y:S01]  /*40c0*/  F2FP.BF16.F32.PACK_AB R45, RZ, R45 ;  /* 0x0000002dff2d723e */ /* 0x000fe200000010ff */
[----:B------:R-:W-:Y:S01]  /*40d0*/  @P2 STG.E.U16 desc[UR36][R4.64+0x32], R37 ;  /* 0x0000322504002986 */ /* 0x000fe2000c101524 */
[----:B------:R-:W-:-:S02]  /*40e0*/  F2FP.BF16.F32.PACK_AB R46, RZ, R46 ;  /* 0x0000002eff2e723e */ /* 0x000fc400000010ff */
[----:B------:R-:W-:Y:S01]  /*40f0*/  F2FP.BF16.F32.PACK_AB R47, RZ, R47 ;  /* 0x0000002fff2f723e */ /* 0x000fe200000010ff */
[----:B------:R-:W-:Y:S01]  /*4100*/  @P1 STG.E.U16 desc[UR36][R6.64+0x30], R38 ;  /* 0x0000302606001986 */ /* 0x000fe2000c101524 */
[C---:B------:R-:W-:Y:S02]  /*4110*/  ISETP.GT.AND P1, PT, R3.reuse, 0x28, PT ;  /* 0x000000280300780c */ /* 0x040fe40003f24270 */
[----:B------:R-:W-:Y:S01]  /*4120*/  F2FP.BF16.F32.PACK_AB R48, RZ, R48 ;  /* 0x00000030ff30723e */ /* 0x000fe200000010ff */
[----:B------:R-:W-:Y:S01]  /*4130*/  @P4 STG.E.U16 desc[UR36][R6.64+0x32], R39 ;  /* 0x0000322706004986 */ /* 0x000fe2000c101524 */
[----:B------:R-:W-:Y:S02]  /*4140*/  ISETP.GT.AND P4, PT, R3, 0x21, PT ;  /* 0x000000210300780c */ /* 0x000fe40003f84270 */
[----:B------:R-:W-:Y:S01]  /*4150*/  F2FP.BF16.F32.PACK_AB R49, RZ, R49 ;  /* 0x00000031ff31723e */ /* 0x000fe200000010ff */
[----:B------:R-:W-:Y:S01]  /*4160*/  @P3 STG.E.U16 desc[UR36][R4.64+0x40], R40 ;  /* 0x0000402804003986 */ /* 0x000fe2000c101524 */
[----:B------:R-:W-:-:S02]  /*4170*/  ISETP.GT.AND P2, PT, R0, RZ, P4 ;  /* 0x000000ff0000720c */ /* 0x000fc40002744270 */
[C---:B------:R-:W-:Y:S02]  /*4180*/  ISETP.GT.AND P4, PT, R0.reuse, 0x8, P4 ;  /* 0x000000080000780c */ /* 0x040fe40002784270 */
        /* <DEDUP_REMOVED lines=12> */
[C---:B------:R-:W-:Y:S02]  /*4250*/  ISETP.GT.AND P2, PT, R0.reuse, RZ, P0 ;  /* 0x000000ff0000720c */ /* 0x040fe40000744270 */
[----:B------:R-:W-:Y:S01]  /*4260*/  ISETP.GT.AND P0, PT, R0, 0x8, P0 ;  /* 0x000000080000780c */ /* 0x000fe20000704270 */
[----:B------:R-:W-:Y:S01]  /*4270*/  @P3 STG.E.U16 desc[UR36][R4.64+0x50], R44 ;  /* 0x0000502c04003986 */ /* 0x000fe2000c101524 */
[----:B------:R-:W-:-:S04]  /*4280*/  ISETP.GT.AND P3, PT, R3, 0x30, PT ;  /* 0x000000300300780c */ /* 0x000fc80003f64270 */
[C---:B------:R-:W-:Y:S02]  /*4290*/  ISETP.GT.AND P4, PT, R0.reuse, RZ, P3 ;  /* 0x000000ff0000720c */ /* 0x040fe40001f84270 */
[----:B------:R-:W-:-:S03]  /*42a0*/  ISETP.GT.AND P3, PT, R0, 0x8, P3 ;  /* 0x000000080000780c */ /* 0x000fc60001f64270 */
[----:B------:R-:W-:Y:S01]  /*42b0*/  @P2 STG.E.U16 desc[UR36][R4.64+0x52], R45 ;  /* 0x0000522d04002986 */ /* 0x000fe2000c101524 */
[----:B------:R-:W-:-:S03]  /*42c0*/  ISETP.GT.AND P2, PT, R3, 0x39, PT ;  /* 0x000000390300780c */ /* 0x000fc60003f44270 */
[----:B------:R-:W-:Y:S01]  /*42d0*/  @P1 STG.E.U16 desc[UR36][R6.64+0x50], R46 ;  /* 0x0000502e06001986 */ /* 0x000fe2000c101524 */
[----:B------:R-:W-:-:S03]  /*42e0*/  ISETP.GT.AND P1, PT, R3, 0x38, PT ;  /* 0x000000380300780c */ /* 0x000fc60003f24270 */
[----:B------:R-:W-:Y:S01]  /*42f0*/  @P0 STG.E.U16 desc[UR36][R6.64+0x52], R47 ;  /* 0x0000522f06000986 */ /* 0x000fe2000c101524 */
[----:B------:R-:W-:-:S03]  /*4300*/  ISETP.GT.AND P0, PT, R3, 0x31, PT ;  /* 0x000000310300780c */ /* 0x000fc60003f04270 */
[----:B------:R-:W-:Y:S01]  /*4310*/  @P4 STG.E.U16 desc[UR36][R4.64+0x60], R48 ;  /* 0x0000603004004986 */ /* 0x000fe2000c101524 */
[C---:B------:R-:W-:Y:S02]  /*4320*/  ISETP.GT.AND P4, PT, R0.reuse, RZ, P0 ;  /* 0x000000ff0000720c */ /* 0x040fe40000784270 */
[----:B------:R-:W-:-:S11]  /*4330*/  ISETP.GT.AND P0, PT, R0, 0x8, P0 ;  /* 0x000000080000780c */ /* 0x000fd60000704270 */
[----:B------:R-:W-:Y:S02]  /*4340*/  @P4 IMAD.MOV.U32 R2, RZ, RZ, R4 ;  /* 0x000000ffff024224 */ /* 0x000fe400078e0004 */
[----:B------:R-:W-:-:S05]  /*4350*/  @P4 IMAD.MOV.U32 R3, RZ, RZ, R5 ;  /* 0x000000ffff034224 */ /* 0x000fca00078e0005 */
[----:B------:R1:W-:Y:S01]  /*4360*/  @P4 STG.E.U16 desc[UR36][R2.64+0x62], R49 ;  /* 0x0000623102004986 */ /* 0x0003e2000c101524 */
[C---:B------:R-:W-:Y:S02]  /*4370*/  ISETP.GT.AND P4, PT, R0.reuse, RZ, P2 ;  /* 0x000000ff0000720c */ /* 0x040fe40001784270 */
[----:B------:R-:W-:Y:S01]  /*4380*/  ISETP.GT.AND P2, PT, R0, 0x8, P2 ;  /* 0x000000080000780c */ /* 0x000fe20001744270 */
[----:B-1----:R-:W-:Y:S02]  /*4390*/  @P3 IMAD.MOV.U32 R2, RZ, RZ, R6 ;  /* 0x000000ffff023224 */ /* 0x002fe400078e0006 */
[----:B------:R-:W-:-:S05]  /*43a0*/  @P3 IMAD.MOV.U32 R3, RZ, RZ, R7 ;  /* 0x000000ffff033224 */ /* 0x000fca00078e0007 */
[----:B------:R1:W-:Y:S01]  /*43b0*/  @P3 STG.E.U16 desc[UR36][R2.64+0x60], R50 ;  /* 0x0000603202003986 */ /* 0x0003e2000c101524 */
[C---:B------:R-:W-:Y:S02]  /*43c0*/  ISETP.GT.AND P3, PT, R0.reuse, RZ, P1 ;  /* 0x000000ff0000720c */ /* 0x040fe40000f64270 */
[----:B------:R-:W-:Y:S01]  /*43d0*/  ISETP.GT.AND P1, PT, R0, 0x8, P1 ;  /* 0x000000080000780c */ /* 0x000fe20000f24270 */
[----:B-1----:R-:W-:Y:S02]  /*43e0*/  @P0 IMAD.MOV.U32 R2, RZ, RZ, R6 ;  /* 0x000000ffff020224 */ /* 0x002fe400078e0006 */
[----:B------:R-:W-:-:S05]  /*43f0*/  @P0 IMAD.MOV.U32 R3, RZ, RZ, R7 ;  /* 0x000000ffff030224 */ /* 0x000fca00078e0007 */
[----:B------:R1:W-:Y:S03]  /*4400*/  @P0 STG.E.U16 desc[UR36][R2.64+0x62], R51 ;  /* 0x0000623302000986 */ /* 0x0003e6000c101524 */
[----:B-1----:R-:W-:Y:S02]  /*4410*/  @P3 IMAD.MOV.U32 R2, RZ, RZ, R4 ;  /* 0x000000ffff023224 */ /* 0x002fe400078e0004 */
[----:B------:R-:W-:-:S05]  /*4420*/  @P3 IMAD.MOV.U32 R3, RZ, RZ, R5 ;  /* 0x000000ffff033224 */ /* 0x000fca00078e0005 */
[----:B------:R1:W-:Y:S04]  /*4430*/  @P3 STG.E.U16 desc[UR36][R2.64+0x70], R52 ;  /* 0x0000703402003986 */ /* 0x0003e8000c101524 */
[----:B------:R2:W-:Y:S01]  /*4440*/  @P4 STG.E.U16 desc[UR36][R4.64+0x72], R53 ;  /* 0x0000723504004986 */ /* 0x0005e2000c101524 */
[----:B-1----:R-:W-:Y:S02]  /*4450*/  @P1 IMAD.MOV.U32 R2, RZ, RZ, R6 ;  /* 0x000000ffff021224 */ /* 0x002fe400078e0006 */
[----:B------:R-:W-:-:S05]  /*4460*/  @P1 IMAD.MOV.U32 R3, RZ, RZ, R7 ;  /* 0x000000ffff031224 */ /* 0x000fca00078e0007 */
[----:B------:R2:W-:Y:S04]  /*4470*/  @P1 STG.E.U16 desc[UR36][R2.64+0x70], R54 ;  /* 0x0000703602001986 */ /* 0x0005e8000c101524 */
[----:B------:R2:W-:Y:S02]  /*4480*/  @P2 STG.E.U16 desc[UR36][R6.64+0x72], R55 ;  /* 0x0000723706002986 */ /* 0x0005e4000c101524 */
.L_x_98:
[----:B------:R-:W-:Y:S05]  /*4490*/  BSYNC B0 ;  /* 0x0000000000007941 */ /* 0x000fea0003800000 */
.L_x_36:
[----:B0-2---:R-:W2:Y:S01]  /*44a0*/  LDL.64 R2, [R1] ;  /* 0x0000000001027983 */ /* 0x005ea20000100a00 */
[----:B------:R-:W-:Y:S01]  /*44b0*/  ULDC.64 UR4, c[0x0][0x650] ;  /* 0x0001940000047ab9 */ /* 0x000fe20000000a00 */
[----:B------:R0:W-:Y:S01]  /*44c0*/  SYNCS.ARRIVE.TRANS64.A1T0 RZ, [R65+UR47], RZ ;  /* 0x000000ff41ff79a7 */ /* 0x0001e2000810002f */
[----:B------:R-:W-:Y:S01]  /*44d0*/  PRMT R0, RZ, 0x7610, R0 ;  /* 0x00007610ff007816 */ /* 0x000fe20000000000 */
[----:B-----5:R-:W-:Y:S02]  /*44e0*/  IMAD.MOV.U32 R19, RZ, RZ, -0x1 ;  /* 0xffffffffff137424 */ /* 0x020fe400078e00ff */
[----:B------:R-:W-:Y:S01]  /*44f0*/  IMAD.MOV.U32 R22, RZ, RZ, -0x1 ;  /* 0xffffffffff167424 */ /* 0x000fe200078e00ff */
[----:B--2---:R-:W-:-:S04]  /*4500*/  LEA R18, P0, R2, R18, 0x1 ;  /* 0x0000001202127211 */ /* 0x004fc800078008ff */
[----:B------:R-:W-:Y:S01]  /*4510*/  LEA.HI.X R17, R2, R17, R23, 0x1, P0 ;  /* 0x0000001102117211 */ /* 0x000fe200000f0c17 */
[----:B------:R-:W-:Y:S01]  /*4520*/  IMAD.MOV.U32 R2, RZ, RZ, -0x1 ;  /* 0xffffffffff027424 */ /* 0x000fe200078e00ff */
[----:B------:R-:W-:-:S04]  /*4530*/  ISETP.GE.U32.AND P0, PT, R18, UR4, PT ;  /* 0x0000000412007c0c */ /* 0x000fc8000bf06070 */
[----:B------:R-:W-:-:S13]  /*4540*/  ISETP.GE.U32.AND.EX P0, PT, R17, UR5, PT, P0 ;  /* 0x0000000511007c0c */ /* 0x000fda000bf06100 */
[----:B0-----:R-:W-:Y:S05]  /*4550*/  @P0 BRA `(.L_x_99) ;  /* 0x0000000400700947 */ /* 0x001fea0003800000 */
[----:B------:R-:W0:Y:S01]  /*4560*/  S2R R10, SR_CTAID.X ;  /* 0x00000000000a7919 */ /* 0x000e220000002500 */
[----:B-1-34-:R-:W1:Y:S01]  /*4570*/  LDC.64 R8, c[0x0][0x628] ;  /* 0x00018a00ff087b82 */ /* 0x01ae620000000a00 */
[----:B------:R-:W-:Y:S01]  /*4580*/  ULDC UR4, c[0x0][0x150] ;  /* 0x0000540000047ab9 */ /* 0x000fe20000000800 */
[----:B------:R-:W-:Y:S01]  /*4590*/  IMAD.MOV.U32 R6, RZ, RZ, R18 ;  /* 0x000000ffff067224 */ /* 0x000fe200078e0012 */
[----:B------:R-:W2:Y:S01]  /*45a0*/  S2R R20, SR_CTAID.Y ;  /* 0x0000000000147919 */ /* 0x000ea20000002600 */
[----:B------:R-:W-:-:S04]  /*45b0*/  IMAD.MOV.U32 R7, RZ, RZ, R17 ;  /* 0x000000ffff077224 */ /* 0x000fc800078e0011 */
[----:B------:R-:W3:Y:S08]  /*45c0*/  LDC R15, c[0x0][0x144] ;  /* 0x00005100ff0f7b82 */ /* 0x000ef00000000800 */
[----:B------:R-:W4:Y:S08]  /*45d0*/  LDC R0, c[0x0][0x630] ;  /* 0x00018c00ff007b82 */ /* 0x000f300000000800 */
[----:B------:R-:W2:Y:S01]  /*45e0*/  LDC.64 R12, c[0x0][0x620] ;  /* 0x00018800ff0c7b82 */ /* 0x000ea20000000a00 */
[----:B-1----:R-:W-:-:S04]  /*45f0*/  ISETP.NE.U32.AND P0, PT, R8, RZ, PT ;  /* 0x000000ff0800720c */ /* 0x002fc80003f05070 */
[----:B------:R-:W-:Y:S02]  /*4600*/  ISETP.NE.AND.EX P0, PT, R9, RZ, PT, P0 ;  /* 0x000000ff0900720c */ /* 0x000fe40003f05300 */
[----:B0-----:R-:W-:-:S05]  /*4610*/  I2FP.F32.U32 R2, R10 ;  /* 0x0000000a00027245 */ /* 0x001fca0000201000 */
[----:B------:R-:W-:-:S04]  /*4620*/  FMUL R2, R2, UR4 ;  /* 0x0000000402027c20 */ /* 0x000fc80008400000 */
[----:B------:R0:W1:Y:S02]  /*4630*/  F2I.U32.TRUNC.NTZ R14, R2 ;  /* 0x00000002000e7305 */ /* 0x000064000020f000 */
[----:B---34-:R-:W-:Y:S05]  /*4640*/  @!P0 BRA `(.L_x_100) ;  /* 0x0000000000288947 */ /* 0x018fea0003800000 */
[----:B------:R-:W3:Y:S02]  /*4650*/  LDC R3, c[0x0][0x634] ;  /* 0x00018d00ff037b82 */ /* 0x000ee40000000800 */
[----:B---3--:R-:W-:-:S05]  /*4660*/  IADD3 R7, P0, R18, R3, RZ ;  /* 0x0000000312077210 */ /* 0x008fca0007f1e0ff */
[----:B------:R-:W-:-:S04]  /*4670*/  IMAD.X R11, RZ, RZ, R17, P0 ;  /* 0x000000ffff0b7224 */ /* 0x000fc800000e0611 */
[----:B0-----:R-:W-:-:S04]  /*4680*/  IMAD.WIDE.U32 R2, R11, R8, RZ ;  /* 0x000000080b027225 */ /* 0x001fc800078e00ff */
[----:B------:R-:W-:-:S04]  /*4690*/  IMAD.WIDE.U32 R4, P0, R7, R9, R2 ;  /* 0x0000000907047225 */ /* 0x000fc80007800002 */
[----:B------:R-:W-:-:S04]  /*46a0*/  IMAD.WIDE.U32 R2, R7, R8, RZ ;  /* 0x0000000807027225 */ /* 0x000fc800078e00ff */
[----:B------:R-:W-:Y:S01]  /*46b0*/  IMAD.X R7, RZ, RZ, RZ, P0 ;  /* 0x000000ffff077224 */ /* 0x000fe200000e06ff */
[----:B------:R-:W-:Y:S01]  /*46c0*/  IADD3 RZ, P0, R3, R4, RZ ;  /* 0x0000000403ff7210 */ /* 0x000fe20007f1e0ff */
[----:B------:R-:W-:-:S04]  /*46d0*/  IMAD.MOV.U32 R6, RZ, RZ, R5 ;  /* 0x000000ffff067224 */ /* 0x000fc800078e0005 */
[----:B------:R-:W-:-:S08]  /*46e0*/  IMAD.WIDE.U32.X R6, R11, R9, R6, P0 ;  /* 0x000000090b067225 */ /* 0x000fd000000e0406 */
.L_x_100:
[----:B------:R-:W3:Y:S01]  /*46f0*/  LDC.64 R26, c[0x0][0x640] ;  /* 0x00019000ff1a7b82 */ /* 0x000ee20000000a00 */
[-C--:B------:R-:W-:Y:S01]  /*4700*/  SHF.R.U64 R11, R6, R0.reuse, R7 ;  /* 0x00000000060b7219 */ /* 0x080fe20000001207 */
[----:B------:R-:W-:Y:S01]  /*4710*/  IMAD.MOV.U32 R19, RZ, RZ, R17 ;  /* 0x000000ffff137224 */ /* 0x000fe200078e0011 */
[----:B------:R-:W-:Y:S01]  /*4720*/  SHF.R.U32.HI R0, RZ, R0, R7 ;  /* 0x00000000ff007219 */ /* 0x000fe20000011607 */
[----:B-1----:R-:W-:Y:S01]  /*4730*/  IMAD.MOV R14, RZ, RZ, -R14 ;  /* 0x000000ffff0e7224 */ /* 0x002fe200078e0a0e */
[----:B------:R-:W-:Y:S01]  /*4740*/  IADD3 R5, P0, RZ, -R11, RZ ;  /* 0x8000000bff057210 */ /* 0x000fe20007f1e0ff */
[----:B------:R-:W-:Y:S01]  /*4750*/  ULDC UR4, c[0x0][0x154] ;  /* 0x0000550000047ab9 */ /* 0x000fe20000000800 */
[----:B------:R-:W-:Y:S01]  /*4760*/  IMAD.MOV.U32 R7, RZ, RZ, 0x1 ;  /* 0x00000001ff077424 */ /* 0x000fe200078e00ff */
[----:B------:R-:W1:Y:S01]  /*4770*/  LDC R4, c[0x0][0x618] ;  /* 0x00018600ff047b82 */ /* 0x000e620000000800 */
[----:B------:R-:W-:Y:S02]  /*4780*/  IMAD R22, R15, R14, R10 ;  /* 0x0000000e0f167224 */ /* 0x000fe400078e020a */
[----:B------:R-:W-:-:S04]  /*4790*/  IMAD.X R3, RZ, RZ, ~R0, P0 ;  /* 0x000000ffff037224 */ /* 0x000fc800000e0e00 */
[-C--:B--2---:R-:W-:Y:S01]  /*47a0*/  IMAD R0, R3, R12.reuse, RZ ;  /* 0x0000000c03007224 */ /* 0x084fe200078e02ff */
[----:B------:R-:W2:Y:S01]  /*47b0*/  LDC R6, c[0x0][0x608] ;  /* 0x00018200ff067b82 */ /* 0x000ea20000000800 */
[----:B0-----:R-:W-:-:S04]  /*47c0*/  IMAD.WIDE.U32 R2, R5, R12, R18 ;  /* 0x0000000c05027225 */ /* 0x001fc800078e0012 */
[----:B------:R-:W-:Y:S01]  /*47d0*/  IMAD R5, R5, R13, R0 ;  /* 0x0000000d05057224 */ /* 0x000fe200078e0200 */
[----:B------:R-:W-:Y:S02]  /*47e0*/  I2FP.F32.U32 R0, R20 ;  /* 0x0000001400007245 */ /* 0x000fe40000201000 */
[----:B------:R-:W0:Y:S01]  /*47f0*/  LDC R24, c[0x0][0x658] ;  /* 0x00019600ff187b82 */ /* 0x000e220000000800 */
[----:B------:R-:W-:Y:S01]  /*4800*/  IMAD.IADD R3, R3, 0x1, R5 ;  /* 0x0000000103037824 */ /* 0x000fe200078e0205 */
[----:B---3--:R-:W-:Y:S01]  /*4810*/  ISETP.NE.U32.AND P0, PT, R26, RZ, PT ;  /* 0x000000ff1a00720c */ /* 0x008fe20003f05070 */
[----:B------:R-:W-:Y:S01]  /*4820*/  FMUL R0, R0, UR4 ;  /* 0x0000000400007c20 */ /* 0x000fe20008400000 */
[----:B------:R-:W-:Y:S02]  /*4830*/  IMAD.MOV.U32 R5, RZ, RZ, -0x1 ;  /* 0xffffffffff057424 */ /* 0x000fe400078e00ff */
[----:B------:R-:W-:Y:S01]  /*4840*/  ISETP.NE.AND.EX P0, PT, R27, RZ, PT, P0 ;  /* 0x000000ff1b00720c */ /* 0x000fe20003f05300 */
[----:B------:R3:W4:Y:S01]  /*4850*/  F2I.U32.TRUNC.NTZ R12, R0 ;  /* 0x00000000000c7305 */ /* 0x000722000020f000 */
[----:B------:R-:W3:Y:S01]  /*4860*/  LDC R15, c[0x0][0x148] ;  /* 0x00005200ff0f7b82 */ /* 0x000ee20000000800 */
[----:B-1----:R-:W-:-:S02]  /*4870*/  SHF.R.U64 R10, R2, R4, R3 ;  /* 0x00000004020a7219 */ /* 0x002fc40000001203 */
[----:B------:R-:W-:-:S05]  /*4880*/  SHF.R.U32.HI R3, RZ, R4, R3 ;  /* 0x00000004ff037219 */ /* 0x000fca0000011603 */
[----:B------:R-:W1:Y:S01]  /*4890*/  LDC R14, c[0x0][0x600] ;  /* 0x00018000ff0e7b82 */ /* 0x000e620000000800 */
[-CC-:B--2---:R-:W-:Y:S02]  /*48a0*/  SHF.R.U64 R8, R10, R6.reuse, R3.reuse ;  /* 0x000000060a087219 */ /* 0x184fe40000001203 */
[----:B------:R-:W-:-:S05]  /*48b0*/  SHF.R.U32.HI R3, RZ, R6, R3 ;  /* 0x00000006ff037219 */ /* 0x000fca0000011603 */
[----:B------:R-:W2:Y:S01]  /*48c0*/  LDC R21, c[0x0][0x648] ;  /* 0x00019200ff157b82 */ /* 0x000ea20000000800 */
[-CC-:B0-----:R-:W-:Y:S02]  /*48d0*/  SHF.R.U64 R13, R8, R24.reuse, R3.reuse ;  /* 0x00000018080d7219 */ /* 0x181fe40000001203 */
[-C--:B------:R-:W-:Y:S02]  /*48e0*/  SHF.L.U32 R5, R5, R24.reuse, RZ ;  /* 0x0000001805057219 */ /* 0x080fe400000006ff */
[-C--:B------:R-:W-:Y:S01]  /*48f0*/  SHF.R.U32.HI R3, RZ, R24.reuse, R3 ;  /* 0x00000018ff037219 */ /* 0x080fe20000011603 */
[----:B------:R-:W-:Y:S01]  /*4900*/  IMAD.MOV.U32 R2, RZ, RZ, R13 ;  /* 0x000000ffff027224 */ /* 0x000fe200078e000d */
[----:B------:R-:W-:Y:S01]  /*4910*/  SHF.L.U32 R24, R7, R24, RZ ;  /* 0x0000001807187219 */ /* 0x000fe200000006ff */
[----:B------:R-:W0:Y:S01]  /*4920*/  LDC R25, c[0x0][0x638] ;  /* 0x00018e00ff197b82 */ /* 0x000e220000000800 */
[----:B------:R-:W-:-:S07]  /*4930*/  LOP3.LUT R19, RZ, R5, RZ, 0x33, !PT ;  /* 0x00000005ff137212 */ /* 0x000fce00078e33ff */
[----:B------:R-:W0:Y:S01]  /*4940*/  LDC R28, c[0x0][0x610] ;  /* 0x00018400ff1c7b82 */ /* 0x000e220000000800 */
[----:B----4-:R-:W-:Y:S05]  /*4950*/  @!P0 BRA `(.L_x_101) ;  /* 0x0000000000288947 */ /* 0x010fea0003800000 */
[----:B---3--:R-:W3:Y:S02]  /*4960*/  LDC R0, c[0x0][0x64c] ;  /* 0x00019300ff007b82 */ /* 0x008ee40000000800 */
        /* <DEDUP_REMOVED lines=9> */
.L_x_101:
[----:B------:R-:W4:Y:S01]  /*4a00*/  LDC R4, c[0x0][0x65c] ;  /* 0x00019700ff047b82 */ /* 0x000f220000000800 */
[----:B--23--:R-:W-:Y:S01]  /*4a10*/  SHF.R.U64 R0, R2, R21, R3 ;  /* 0x0000001502007219 */ /* 0x00cfe20000001203 */
[----:B-1----:R-:W-:Y:S01]  /*4a20*/  VIADD R3, R14, 0xffffffff ;  /* 0xffffffff0e037836 */ /* 0x002fe20000000000 */
[----:B------:R-:W-:Y:S01]  /*4a30*/  LOP3.LUT R19, R8, R19, RZ, 0xc0, !PT ;  /* 0x0000001308137212 */ /* 0x000fe200078ec0ff */
[----:B------:R-:W-:Y:S02]  /*4a40*/  IMAD.MOV R12, RZ, RZ, -R12 ;  /* 0x000000ffff0c7224 */ /* 0x000fe400078e0a0c */
[----:B------:R-:W-:Y:S01]  /*4a50*/  IMAD.MOV R2, RZ, RZ, -R0 ;  /* 0x000000ffff027224 */ /* 0x000fe200078e0a00 */
[----:B------:R-:W-:Y:S01]  /*4a60*/  LOP3.LUT R3, R10, R3, RZ, 0xc0, !PT ;  /* 0x000000030a037212 */ /* 0x000fe200078ec0ff */
[----:B------:R-:W-:Y:S02]  /*4a70*/  IMAD R19, R24, R0, R19 ;  /* 0x0000000018137224 */ /* 0x000fe400078e0213 */
[----:B0-----:R-:W-:-:S04]  /*4a80*/  IMAD R0, R2, R25, R13 ;  /* 0x0000001902007224 */ /* 0x001fc800078e020d */
[----:B------:R-:W-:Y:S01]  /*4a90*/  IMAD R2, R0, R14, R3 ;  /* 0x0000000e00027224 */ /* 0x000fe200078e0203 */
[----:B----4-:R-:W-:Y:S01]  /*4aa0*/  ISETP.NE.AND P0, PT, R4, 0x1, PT ;  /* 0x000000010400780c */ /* 0x010fe20003f05270 */
[----:B------:R-:W-:-:S05]  /*4ab0*/  IMAD.MOV.U32 R4, RZ, RZ, 0x1 ;  /* 0x00000001ff047424 */ /* 0x000fca00078e00ff */
[----:B------:R-:W-:-:S07]  /*4ac0*/  PRMT R0, R4, 0x7610, R0 ;  /* 0x0000761004007816 */ /* 0x000fce0000000000 */
[----:B------:R-:W-:-:S04]  /*4ad0*/  @P0 IMAD R22, R15, R12, R20 ;  /* 0x0000000c0f160224 */ /* 0x000fc800078e0214 */
[----:B------:R-:W-:-:S05]  /*4ae0*/  IMAD R19, R19, R28, R22 ;  /* 0x0000001c13137224 */ /* 0x000fca00078e0216 */
[----:B------:R-:W-:Y:S02]  /*4af0*/  SEL R22, R2, R19, !P0 ;  /* 0x0000001302167207 */ /* 0x000fe40004000000 */
[----:B------:R-:W-:Y:S01]  /*4b00*/  SEL R19, R19, R2, !P0 ;  /* 0x0000000213137207 */ /* 0x000fe20004000000 */
[----:B------:R-:W-:-:S07]  /*4b10*/  IMAD.MOV.U32 R2, RZ, RZ, R11 ;  /* 0x000000ffff027224 */ /* 0x000fce00078e000b */
.L_x_99:
[----:B------:R-:W-:Y:S02]  /*4b20*/  LOP3.LUT P0, RZ, R0, 0xff, RZ, 0xc0, !PT ;  /* 0x000000ff00ff7812 */ /* 0x000fe4000780c0ff */
[----:B------:R-:W-:-:S11]  /*4b30*/  LOP3.LUT R73, R73, 0x1, RZ, 0x3c, !PT ;  /* 0x0000000149497812 */ /* 0x000fd600078e3cff */
[----:B------:R-:W-:Y:S05]  /*4b40*/  @P0 BRA `(.L_x_102) ;  /* 0xffffffc800cc0947 */ /* 0x000fea000383ffff */
[----:B------:R-:W-:Y:S05]  /*4b50*/  EXIT ;  /* 0x000000000000794d */ /* 0x000fea0003800000 */
.L_x_17:
[----:B------:R-:W-:-:S08]  /*4b60*/  ISETP.NE.AND P0, PT, R5, RZ, PT ;  /* 0x000000ff0500720c */ /* 0x000fd00003f05270 */
[----:B0-2---:R-:W0:-:S00]  /*4b70*/  USETMAXREG.DEALLOC.CTAPOOL 0x28 ;  /* 0x00000028000079c8 */ /* 0x005e0000080e0500 */
[----:B------:R-:W-:Y:S05]  /*4b80*/  @P0 EXIT ;  /* 0x000000000000094d */ /* 0x000fea0003800000 */
[----:B0-----:R-:W-:Y:S01]  /*4b90*/  LOP3.LUT P0, RZ, R8, 0xff, RZ, 0xc0, !PT ;  /* 0x000000ff08ff7812 */ /* 0x001fe2000780c0ff */
[----:B------:R-:W-:Y:S02]  /*4ba0*/  IMAD.MOV.U32 R0, RZ, RZ, 0x1 ;  /* 0x00000001ff007424 */ /* 0x000fe400078e00ff */
[----:B------:R-:W-:-:S10]  /*4bb0*/  IMAD.MOV.U32 R8, RZ, RZ, RZ ;  /* 0x000000ffff087224 */ /* 0x000fd400078e00ff */
[----:B------:R-:W-:Y:S05]  /*4bc0*/  @!P0 BRA `(.L_x_103) ;  /* 0x0000000c00388947 */ /* 0x000fea0003800000 */
[----:B------:R-:W0:Y:S01]  /*4bd0*/  S2UR UR8, SR_CgaCtaId ;  /* 0x00000000000879c3 */ /* 0x000e220000008800 */
[----:B------:R-:W-:Y:S01]  /*4be0*/  LOP3.LUT P0, RZ, R4, 0x1f, RZ, 0xc0, !PT ;  /* 0x0000001f04ff7812 */ /* 0x000fe2000780c0ff */
[----:B------:R-:W-:Y:S01]  /*4bf0*/  ULDC UR5, c[0x0][0x658] ;  /* 0x0001960000057ab9 */ /* 0x000fe20000000800 */
[----:B------:R-:W-:Y:S01]  /*4c00*/  UMOV UR6, 0xffffffff ;  /* 0xffffffff00067882 */ /* 0x000fe20000000000 */
[----:B------:R-:W-:Y:S01]  /*4c10*/  BSSY B0, `(.L_x_103) ;  /* 0x00000c9000007945 */ /* 0x000fe20003800000 */
[----:B------:R-:W-:Y:S01]  /*4c20*/  USHF.L.U32 UR6, UR6, UR5, URZ ;  /* 0x0000000506067299 */ /* 0x000fe2000800063f */
[C---:B------:R-:W-:Y:S01]  /*4c30*/  ISETP.NE.AND P2, PT, R3.reuse, RZ, PT ;  /* 0x000000ff0300720c */ /* 0x040fe20003f45270 */
[----:B------:R-:W-:Y:S01]  /*4c40*/  IMAD.MOV.U32 R9, RZ, RZ, 0x1 ;  /* 0x00000001ff097424 */ /* 0x000fe200078e00ff */
[----:B------:R-:W-:Y:S01]  /*4c50*/  ISETP.NE.OR P0, PT, R3, RZ, !P0 ;  /* 0x000000ff0300720c */ /* 0x000fe20004705670 */
[----:B------:R-:W-:Y:S01]  /*4c60*/  IMAD.MOV.U32 R0, RZ, RZ, 0x1 ;  /* 0x00000001ff007424 */ /* 0x000fe200078e00ff */
[----:B------:R-:W-:Y:S01]  /*4c70*/  LOP3.LUT R6, R16, 0x2, RZ, 0xfc, !PT ;  /* 0x0000000210067812 */ /* 0x000fe200078efcff */
[----:B------:R-:W-:Y:S01]  /*4c80*/  IMAD.MOV.U32 R8, RZ, RZ, RZ ;  /* 0x000000ffff087224 */ /* 0x000fe200078e00ff */
[----:B------:R-:W-:Y:S01]  /*4c90*/  ULDC UR4, c[0x0][0x600] ;  /* 0x0001800000047ab9 */ /* 0x000fe20000000800 */
[----:B------:R-:W-:Y:S01]  /*4ca0*/  UMOV UR7, 0x1 ;  /* 0x0000000100077882 */ /* 0x000fe20000000000 */
[----:B------:R-:W-:-:S02]  /*4cb0*/  UIADD3 UR22, UR40, 0x1, URZ ;  /* 0x0000000128167890 */ /* 0x000fc4000fffe03f */
[----:B------:R-:W-:Y:S02]  /*4cc0*/  UIADD3 UR15, UR4, -0x1, URZ ;  /* 0xffffffff040f7890 */ /* 0x000fe4000fffe03f */
[----:B------:R-:W-:Y:S02]  /*4cd0*/  USHF.L.U32 UR17, UR7, UR5, URZ ;  /* 0x0000000507117299 */ /* 0x000fe4000800063f */
[----:B------:R-:W-:Y:S01]  /*4ce0*/  ULOP3.LUT UR16, URZ, UR6, URZ, 0x33, !UPT ;  /* 0x000000063f107292 */ /* 0x000fe2000f8e333f */
[----:B------:R-:W-:Y:S01]  /*4cf0*/  ULDC.64 UR20, c[0x0][0x198] ;  /* 0x0000660000147ab9 */ /* 0x000fe20000000a00 */
[----:B0-----:R-:W-:-:S10]  /*4d00*/  IMAD.U32 R7, RZ, RZ, UR8 ;  /* 0x00000008ff077e24 */ /* 0x001fd4000f8e00ff */
.L_x_115:
[----:B------:R-:W-:-:S03]  /*4d10*/  UMOV UR4, 0xffffffff ;  /* 0xffffffff00047882 */ /* 0x000fc60000000000 */
[----:B------:R-:W-:Y:S05]  /*4d20*/  BRA.DIV UR4, `(.L_x_104) ;  /* 0x0000000e04d07947 */ /* 0x000fea000b800000 */
[----:B------:R-:W-:-:S13]  /*4d30*/  ELECT P6, URZ, PT ;  /* 0x00000000003f782f */ /* 0x000fda00038c0000 */
.L_x_127:
[----:B------:R-:W0:Y:S01]  /*4d40*/  LDC R3, c[0x0][0x28c] ;  /* 0x0000a300ff037b82 */ /* 0x000e220000000800 */
[----:B------:R-:W-:Y:S01]  /*4d50*/  BSSY B1, `(.L_x_105) ;  /* 0x000003c000017945 */ /* 0x000fe20003800000 */
[----:B0-----:R-:W-:-:S13]  /*4d60*/  ISETP.LT.OR P6, PT, R3, 0x1, !P6 ;  /* 0x000000010300780c */ /* 0x001fda00077c1670 */
[----:B------:R-:W-:Y:S05]  /*4d70*/  @P6 BRA `(.L_x_106) ;  /* 0x0000000000e46947 */ /* 0x000fea0003800000 */
[----:B------:R-:W-:Y:S02]  /*4d80*/  IMAD R7, R19, 0x2, R7 ;  /* 0x0000000213077824 */ /* 0x000fe400078e0207 */
[----:B------:R-:W-:Y:S02]  /*4d90*/  IMAD.SHL.U32 R22, R22, 0x40, RZ ;  /* 0x0000004016167824 */ /* 0x000fe400078e00ff */
[----:B------:R-:W-:Y:S02]  /*4da0*/  IMAD.MOV.U32 R14, RZ, RZ, RZ ;  /* 0x000000ffff0e7224 */ /* 0x000fe400078e00ff */
[----:B------:R-:W-:Y:S02]  /*4db0*/  IMAD.U32 R15, RZ, RZ, UR22 ;  /* 0x00000016ff0f7e24 */ /* 0x000fe4000f8e00ff */
[----:B------:R-:W-:Y:S02]  /*4dc0*/  IMAD.MOV.U32 R3, RZ, RZ, R0 ;  /* 0x000000ffff037224 */ /* 0x000fe400078e0000 */
[----:B------:R-:W-:-:S02]  /*4dd0*/  IMAD.MOV.U32 R4, RZ, RZ, R8 ;  /* 0x000000ffff047224 */ /* 0x000fc400078e0008 */
[----:B------:R-:W-:-:S07]  /*4de0*/  IMAD.SHL.U32 R11, R7, 0x20, RZ ;  /* 0x00000020070b7824 */ /* 0x000fce00078e00ff */
.L_x_110:
[----:B------:R-:W0:Y:S01]  /*4df0*/  S2UR UR4, SR_CgaCtaId ;  /* 0x00000000000479c3 */ /* 0x000e220000008800 */
[----:B------:R-:W-:Y:S02]  /*4e00*/  MOV R10, 0x400 ;  /* 0x00000400000a7802 */ /* 0x000fe40000000f00 */
[----:B------:R-:W-:Y:S01]  /*4e10*/  SHF.L.U32 R5, R3, 0x1f, RZ ;  /* 0x0000001f03057819 */ /* 0x000fe200000006ff */
[----:B0-----:R-:W-:-:S05]  /*4e20*/  IMAD.U32 R7, RZ, RZ, UR4 ;  /* 0x00000004ff077e24 */ /* 0x001fca000f8e00ff */
[----:B------:R-:W-:Y:S02]  /*4e30*/  LEA R13, R7, R10, 0x18 ;  /* 0x0000000a070d7211 */ /* 0x000fe400078ec0ff */
[----:B------:R-:W0:Y:S03]  /*4e40*/  @!P2 LDC R10, c[0x0][0x500] ;  /* 0x00014000ff0aab82 */ /* 0x000e260000000800 */
[----:B------:R-:W-:-:S04]  /*4e50*/  IMAD R12, R4, 0x8, R13 ;  /* 0x00000008040c7824 */ /* 0x000fc800078e020d */
[----:B------:R-:W1:Y:S02]  /*4e60*/  SYNCS.PHASECHK.TRANS64.TRYWAIT P1, [R12+URZ+0x18], R5 ;  /* 0x000018050c0075a7 */ /* 0x000e64000802017f */
[----:B-1----:R-:W-:Y:S05]  /*4e70*/  @!P1 BRA `(.L_x_107) ;  /* 0x0000000c009c9947 */ /* 0x002fea0003800000 */
.L_x_128:
[----:B-1----:R-:W-:Y:S01]  /*4e80*/  PRMT R5, R6, 0x9910, RZ ;  /* 0x0000991006057816 */ /* 0x002fe200000000ff */
[----:B0-----:R0:W-:Y:S03]  /*4e90*/  @!P2 SYNCS.ARRIVE.TRANS64 RZ, [R12+URZ], R10 ;  /* 0x0000000a0cffa9a7 */ /* 0x0011e6000800003f */
[----:B------:R-:W-:-:S13]  /*4ea0*/  ISETP.NE.AND P1, PT, R5, 0x2, PT ;  /* 0x000000020500780c */ /* 0x000fda0003f25270 */
[----:B0-----:R-:W-:Y:S05]  /*4eb0*/  @P1 BRA `(.L_x_108) ;  /* 0x0000000000041947 */ /* 0x001fea0003800000 */
[----:B------:R-:W-:Y:S01]  /*4ec0*/  BPT.TRAP 0x1 ;  /* 0x000000040000795c */ /* 0x000fe20000300000 */
.L_x_108:
[----:B------:R-:W-:Y:S05]  /*4ed0*/  @P0 BRA `(.L_x_109) ;  /* 0x0000000000040947 */ /* 0x000fea0003800000 */
[----:B------:R-:W-:Y:S01]  /*4ee0*/  BPT.TRAP 0x1 ;  /* 0x000000040000795c */ /* 0x000fe20000300000 */
.L_x_109:
[----:B------:R-:W-:Y:S01]  /*4ef0*/  IMAD R5, R4, 0x2, R7 ;  /* 0x0000000204057824 */ /* 0x000fe200078e0207 */
[----:B------:R-:W-:Y:S01]  /*4f00*/  R2UR UR9, R12 ;  /* 0x000000000c0972ca */ /* 0x000fe200000e0000 */
[----:B------:R-:W-:Y:S01]  /*4f10*/  VIADD R15, R15, 0xffffffff ;  /* 0xffffffff0f0f7836 */ /* 0x000fe20000000000 */
[----:B------:R-:W-:Y:S01]  /*4f20*/  UIADD3 UR4, UP0, UR20, 0xf0, URZ ;  /* 0x000000f014047890 */ /* 0x000fe2000ff1e03f */
[----:B------:R-:W-:Y:S01]  /*4f30*/  IMAD.SHL.U32 R5, R5, 0x800, RZ ;  /* 0x0000080005057824 */ /* 0x000fe200078e00ff */
[----:B------:R-:W-:Y:S01]  /*4f40*/  R2UR UR11, R11 ;  /* 0x000000000b0b72ca */ /* 0x000fe200000e0000 */
[----:B------:R-:W-:Y:S01]  /*4f50*/  UIADD3 UR24, UP1, UR20, 0x1f0, URZ ;  /* 0x000001f014187890 */ /* 0x000fe2000ff3e03f */
[----:B------:R-:W-:Y:S01]  /*4f60*/  R2UR UR10, R14 ;  /* 0x000000000e0a72ca */ /* 0x000fe200000e0000 */
[--C-:B------:R-:W-:Y:S01]  /*4f70*/  IMAD R5, R5, 0x2, R13.reuse ;  /* 0x0000000205057824 */ /* 0x100fe200078e020d */
[----:B------:R-:W-:Y:S01]  /*4f80*/  R2UR UR12, R2 ;  /* 0x00000000020c72ca */ /* 0x000fe200000e0000 */
[----:B------:R-:W-:Y:S01]  /*4f90*/  IMAD R13, R4, 0x2000, R13 ;  /* 0x00002000040d7824 */ /* 0x000fe200078e020d */
[----:B------:R-:W-:Y:S01]  /*4fa0*/  R2UR UR18, R22 ;  /* 0x00000000161272ca */ /* 0x000fe200000e0000 */
[----:B------:R-:W-:Y:S01]  /*4fb0*/  VIADD R4, R4, 0x1 ;  /* 0x0000000104047836 */ /* 0x000fe20000000000 */
[----:B------:R-:W-:Y:S01]  /*4fc0*/  R2UR UR5, R5 ;  /* 0x00000000050572ca */ /* 0x000fe200000e0000 */
[----:B------:R-:W-:Y:S01]  /*4fd0*/  UIADD3.X UR25, URZ, UR21, URZ, UP1, !UPT ;  /* 0x000000153f197290 */ /* 0x000fe20008ffe43f */
[----:B------:R-:W-:Y:S01]  /*4fe0*/  R2UR UR8, R13 ;  /* 0x000000000d0872ca */ /* 0x000fe200000e0000 */
[----:B------:R-:W-:Y:S01]  /*4ff0*/  UMOV UR19, 0x30000 ;  /* 0x0003000000137882 */ /* 0x000fe20000000000 */
[----:B------:R-:W-:Y:S01]  /*5000*/  ISETP.GT.AND P3, PT, R15, 0x1, PT ;  /* 0x000000010f00780c */ /* 0x000fe20003f64270 */
[----:B------:R-:W-:Y:S01]  /*5010*/  UMOV UR6, 0x0 ;  /* 0x0000000000067882 */ /* 0x000fe20000000000 */
[----:B------:R-:W-:Y:S01]  /*5020*/  UMOV UR7, 0x10000000 ;  /* 0x1000000000077882 */ /* 0x000fe20000000000 */
[----:B------:R-:W-:Y:S01]  /*5030*/  ISETP.NE.AND P1, PT, R4, 0x3, PT ;  /* 0x000000030400780c */ /* 0x000fe20003f25270 */
[----:B------:R-:W-:-:S03]  /*5040*/  VIADD R14, R14, 0x40 ;  /* 0x000000400e0e7836 */ /* 0x000fc60000000000 */
[----:B------:R-:W-:Y:S02]  /*5050*/  SEL R10, RZ, 0x1, P1 ;  /* 0x00000001ff0a7807 */ /* 0x000fe40000800000 */
[----:B------:R-:W-:Y:S01]  /*5060*/  UIADD3 UR13, UR5, 0x100, URZ ;  /* 0x00000100050d7890 */ /* 0x000fe2000fffe03f */
[----:B------:R-:W-:Y:S01]  /*5070*/  SEL R4, R4, RZ, P1 ;  /* 0x000000ff04047207 */ /* 0x000fe20000800000 */
[----:B------:R-:W-:Y:S01]  /*5080*/  UIADD3.X UR5, URZ, UR21, URZ, UP0, !UPT ;  /* 0x000000153f057290 */ /* 0x000fe200087fe43f */
[----:B------:R-:W-:Y:S01]  /*5090*/  LOP3.LUT R3, R3, R10, RZ, 0x3c, !PT ;  /* 0x0000000a03037212 */ /* 0x000fe200078e3cff */
[----:B------:R-:W-:-:S03]  /*50a0*/  UIADD3 UR14, UR8, 0x6100, URZ ;  /* 0x00006100080e7890 */ /* 0x000fc6000fffe03f */
[----:B------:R-:W-:-:S04]  /*50b0*/  UMOV UR8, UR13 ;  /* 0x0000000d00087c82 */ /* 0x000fc80008000000 */
[----:B------:R0:W-:Y:S02]  /*50c0*/  UTMALDG.3D.MULTICAST [UR8], [UR4], UR19, desc[UR6] ;  /* 0x00000608040073b4 */ /* 0x0001e40008011813 */
[----:B0-----:R-:W-:Y:S01]  /*50d0*/  UMOV UR8, UR14 ;  /* 0x0000000e00087c82 */ /* 0x001fe20008000000 */
[----:B------:R-:W-:Y:S02]  /*50e0*/  UMOV UR11, UR18 ;  /* 0x00000012000b7c82 */ /* 0x000fe40008000000 */
[----:B------:R0:W-:Y:S02]  /*50f0*/  UTMALDG.3D [UR8], [UR24], desc[UR6] ;  /* 0x00000608180075b4 */ /* 0x0001e40008011000 */
[----:B0-----:R-:W-:Y:S05]  /*5100*/  @P3 BRA `(.L_x_110) ;  /* 0xfffffffc00383947 */ /* 0x001fea000383ffff */
.L_x_106:
[----:B------:R-:W-:Y:S05]  /*5110*/  BSYNC B1 ;  /* 0x0000000000017941 */ /* 0x000fea0003800000 */
.L_x_105:
[----:B------:R-:W2:Y:S01]  /*5120*/  LDL.64 R12, [R1] ;  /* 0x00000000010c7983 */ /* 0x000ea20000100a00 */
[----:B------:R-:W-:Y:S01]  /*5130*/  LOP3.LUT P4, RZ, R9, 0xff, RZ, 0xc0, !PT ;  /* 0x000000ff09ff7812 */ /* 0x000fe2000788c0ff */
[----:B------:R-:W-:Y:S01]  /*5140*/  VIADD R8, R8, UR40 ;  /* 0x0000002808087c36 */ /* 0x000fe20008000000 */
[----:B------:R-:W-:Y:S01]  /*5150*/  ULDC.64 UR4, c[0x0][0x650] ;  /* 0x0001940000047ab9 */ /* 0x000fe20000000a00 */
[----:B------:R-:W-:Y:S01]  /*5160*/  IMAD.U32 R5, RZ, RZ, UR40 ;  /* 0x00000028ff057e24 */ /* 0x000fe2000f8e00ff */
[----:B------:R-:W-:Y:S01]  /*5170*/  UISETP.GE.U32.AND UP0, UPT, UR40, 0x3, UPT ;  /* 0x000000032800788c */ /* 0x000fe2000bf06070 */
[----:B------:R-:W-:Y:S01]  /*5180*/  BSSY B1, `(.L_x_111) ;  /* 0x000006f000017945 */ /* 0x000fe20003800000 */
[----:B------:R-:W-:Y:S01]  /*5190*/  ISETP.GT.U32.AND P1, PT, R8, 0x2, PT ;  /* 0x000000020800780c */ /* 0x000fe20003f24070 */
[----:B------:R-:W-:Y:S01]  /*51a0*/  IMAD.MOV.U32 R19, RZ, RZ, -0x1 ;  /* 0xffffffffff137424 */ /* 0x000fe200078e00ff */
[----:B------:R-:W-:Y:S01]  /*51b0*/  PRMT R9, RZ, 0x7610, R9 ;  /* 0x00007610ff097816 */ /* 0x000fe20000000009 */
[----:B------:R-:W-:Y:S01]  /*51c0*/  IMAD.MOV.U32 R22, RZ, RZ, -0x1 ;  /* 0xffffffffff167424 */ /* 0x000fe200078e00ff */
[----:B------:R-:W-:-:S02]  /*51d0*/  ISETP.LT.U32.AND P1, PT, R5, 0x3, P1 ;  /* 0x000000030500780c */ /* 0x000fc40000f21070 */
[----:B------:R-:W-:Y:S01]  /*51e0*/  PLOP3.LUT P3, PT, PT, PT, UP0, 0x80, 0x0 ;  /* 0x000000000000781c */ /* 0x000fe20003f6f008 */
[----:B------:R-:W0:Y:S01]  /*51f0*/  @P4 S2R R7, SR_CgaCtaId ;  /* 0x0000000000074919 */ /* 0x000e220000008800 */
[----:B------:R-:W-:-:S04]  /*5200*/  @P4 MOV R2, 0x400 ;  /* 0x0000040000024802 */ /* 0x000fc80000000f00 */
[----:B0-----:R-:W-:Y:S01]  /*5210*/  @P4 LEA R4, R7, R2, 0x18 ;  /* 0x0000000207044211 */ /* 0x001fe200078ec0ff */
[----:B------:R-:W-:-:S03]  /*5220*/  IMAD.WIDE.U32 R2, R8, -0x55555555, RZ ;  /* 0xaaaaaaab08027825 */ /* 0x000fc600078e00ff */
[----:B------:R0:W-:Y:S01]  /*5230*/  @P4 SYNCS.ARRIVE.TRANS64.A1T0 RZ, [R4+URZ+0x68], RZ ;  /* 0x000068ff04ff49a7 */ /* 0x0001e2000810003f */
[----:B------:R-:W-:Y:S01]  /*5240*/  IMAD.MOV.U32 R2, RZ, RZ, -0x1 ;  /* 0xffffffffff027424 */ /* 0x000fe200078e00ff */
[----:B------:R-:W-:Y:S02]  /*5250*/  SHF.R.U32.HI R5, RZ, 0x1, R3 ;  /* 0x00000001ff057819 */ /* 0x000fe40000011603 */
[----:B------:R-:W-:-:S03]  /*5260*/  SEL R3, RZ, 0x1, !P1 ;  /* 0x00000001ff037807 */ /* 0x000fc60004800000 */
[----:B------:R-:W-:Y:S01]  /*5270*/  IMAD R8, R5, -0x3, R8 ;  /* 0xfffffffd05087824 */ /* 0x000fe200078e0208 */
[----:B------:R-:W-:Y:S02]  /*5280*/  LOP3.LUT R0, R0, R3, RZ, 0x3c, !PT ;  /* 0x0000000300007212 */ /* 0x000fe400078e3cff */
[----:B------:R-:W-:Y:S02]  /*5290*/  PRMT R3, RZ, 0x7610, R3 ;  /* 0x00007610ff037816 */ /* 0x000fe40000000003 */
[----:B------:R-:W-:Y:S02]  /*52a0*/  @P3 LOP3.LUT R0, R0, 0x1, R5, 0x78, !PT ;  /* 0x0000000100003812 */ /* 0x000fe400078e7805 */
[----:B--2---:R-:W-:-:S04]  /*52b0*/  IADD3 R18, P4, R18, R12, RZ ;  /* 0x0000000c12127210 */ /* 0x004fc80007f9e0ff */
[----:B------:R-:W-:Y:S01]  /*52c0*/  ISETP.GE.U32.AND P1, PT, R18, UR4, PT ;  /* 0x0000000412007c0c */ /* 0x000fe2000bf26070 */
[----:B------:R-:W-:-:S05]  /*52d0*/  IMAD.X R17, R17, 0x1, R23, P4 ;  /* 0x0000000111117824 */ /* 0x000fca00020e0617 */
[----:B------:R-:W-:-:S13]  /*52e0*/  ISETP.GE.U32.AND.EX P1, PT, R17, UR5, PT, P1 ;  /* 0x0000000511007c0c */ /* 0x000fda000bf26110 */
[----:B0-----:R-:W-:Y:S05]  /*52f0*/  @P1 BRA `(.L_x_112) ;  /* 0x00000004005c1947 */ /* 0x001fea0003800000 */
[----:B------:R-:W0:Y:S01]  /*5300*/  S2R R12, SR_CTAID.X ;  /* 0x00000000000c7919 */ /* 0x000e220000002500 */
[----:B------:R-:W-:Y:S01]  /*5310*/  ULDC.64 UR4, c[0x0][0x628] ;  /* 0x00018a0000047ab9 */ /* 0x000fe20000000a00 */
[----:B------:R-:W1:Y:S01]  /*5320*/  LDC R13, c[0x0][0x144] ;  /* 0x00005100ff0d7b82 */ /* 0x000e620000000800 */
[----:B------:R-:W-:Y:S01]  /*5330*/  ISETP.NE.U32.AND P1, PT, RZ, UR4, PT ;  /* 0x00000004ff007c0c */ /* 0x000fe2000bf25070 */
[----:B------:R-:W2:Y:S01]  /*5340*/  S2R R10, SR_CTAID.Y ;  /* 0x00000000000a7919 */ /* 0x000ea20000002600 */
[----:B------:R-:W-:Y:S01]  /*5350*/  ULDC UR7, c[0x0][0x630] ;  /* 0x00018c0000077ab9 */ /* 0x000fe20000000800 */
[----:B------:R-:W-:Y:S01]  /*5360*/  ULDC UR8, c[0x0][0x150] ;  /* 0x0000540000087ab9 */ /* 0x000fe20000000800 */
[----:B------:R-:W-:Y:S01]  /*5370*/  ISETP.NE.AND.EX P1, PT, RZ, UR5, PT, P1 ;  /* 0x00000005ff007c0c */ /* 0x000fe2000bf25310 */
[----:B------:R-:W-:Y:S02]  /*5380*/  IMAD.MOV.U32 R2, RZ, RZ, R18 ;  /* 0x000000ffff027224 */ /* 0x000fe400078e0012 */
[----:B------:R-:W-:Y:S01]  /*5390*/  IMAD.MOV.U32 R3, RZ, RZ, R17 ;  /* 0x000000ffff037224 */ /* 0x000fe200078e0011 */
[----:B0-----:R-:W-:-:S09]  /*53a0*/  I2FP.F32.U32 R14, R12 ;  /* 0x0000000c000e7245 */ /* 0x001fd20000201000 */
[----:B------:R-:W-:Y:S05]  /*53b0*/  @!P1 BRA `(.L_x_113) ;  /* 0x0000000000289947 */ /* 0x000fea0003800000 */
[----:B------:R-:W-:Y:S02]  /*53c0*/  ULDC UR6, c[0x0][0x634] ;  /* 0x00018d0000067ab9 */ /* 0x000fe40000000800 */
[----:B------:R-:W-:-:S05]  /*53d0*/  IADD3 R3, P1, R18, UR6, RZ ;  /* 0x0000000612037c10 */ /* 0x000fca000ff3e0ff */
[----:B------:R-:W-:-:S04]  /*53e0*/  IMAD.X R11, RZ, RZ, R17, P1 ;  /* 0x000000ffff0b7224 */ /* 0x000fc800008e0611 */
[----:B------:R-:W-:-:S04]  /*53f0*/  IMAD.WIDE.U32 R4, R11, UR4, RZ ;  /* 0x000000040b047c25 */ /* 0x000fc8000f8e00ff */
[----:B------:R-:W-:-:S04]  /*5400*/  IMAD.WIDE.U32 R4, P1, R3, UR5, R4 ;  /* 0x0000000503047c25 */ /* 0x000fc8000f820004 */
[----:B------:R-:W-:-:S04]  /*5410*/  IMAD.WIDE.U32 R2, R3, UR4, RZ ;  /* 0x0000000403027c25 */ /* 0x000fc8000f8e00ff */
[----:B------:R-:W-:Y:S01]  /*5420*/  IMAD.MOV.U32 R2, RZ, RZ, R5 ;  /* 0x000000ffff027224 */ /* 0x000fe200078e0005 */
[----:B------:R-:W-:Y:S01]  /*5430*/  IADD3 RZ, P3, R3, R4, RZ ;  /* 0x0000000403ff7210 */ /* 0x000fe20007f7e0ff */
[----:B------:R-:W-:-:S04]  /*5440*/  IMAD.X R3, RZ, RZ, RZ, P1 ;  /* 0x000000ffff037224 */ /* 0x000fc800008e06ff */
[----:B------:R-:W-:-:S08]  /*5450*/  IMAD.WIDE.U32.X R2, R11, UR5, R2, P3 ;  /* 0x000000050b027c25 */ /* 0x000fd000098e0402 */
.L_x_113:
[----:B------:R-:W-:Y:S01]  /*5460*/  FMUL R14, R14, UR8 ;  /* 0x000000080e0e7c20 */ /* 0x000fe20008400000 */
[--C-:B------:R-:W-:Y:S01]  /*5470*/  SHF.R.U64 R11, R2, UR7, R3.reuse ;  /* 0x00000007020b7c19 */ /* 0x100fe20008001203 */
[----:B------:R-:W-:Y:S01]  /*5480*/  ULDC.64 UR4, c[0x0][0x620] ;  /* 0x0001880000047ab9 */ /* 0x000fe20000000a00 */
[----:B------:R-:W-:Y:S01]  /*5490*/  SHF.R.U32.HI R2, RZ, UR7, R3 ;  /* 0x00000007ff027c19 */ /* 0x000fe20008011603 */
[----:B------:R-:W-:Y:S01]  /*54a0*/  IMAD.MOV.U32 R3, RZ, RZ, R17 ;  /* 0x000000ffff037224 */ /* 0x000fe200078e0011 */
[----:B------:R-:W-:Y:S01]  /*54b0*/  IADD3 R15, P1, RZ, -R11, RZ ;  /* 0x8000000bff0f7210 */ /* 0x000fe20007f3e0ff */
[----:B------:R-:W0:Y:S01]  /*54c0*/  F2I.U32.TRUNC.NTZ R14, R14 ;  /* 0x0000000e000e7305 */ /* 0x000e22000020f000 */
[----:B------:R-:W-:-:S03]  /*54d0*/  ULDC.64 UR6, c[0x0][0x640] ;  /* 0x0001900000067ab9 */ /* 0x000fc60000000a00 */
[----:B------:R-:W-:Y:S01]  /*54e0*/  IMAD.X R2, RZ, RZ, ~R2, P1 ;  /* 0x000000ffff027224 */ /* 0x000fe200008e0e02 */
[----:B------:R-:W-:-:S03]  /*54f0*/  ISETP.NE.U32.AND P1, PT, RZ, UR6, PT ;  /* 0x00000006ff007c0c */ /* 0x000fc6000bf25070 */
[----:B------:R-:W-:Y:S01]  /*5500*/  IMAD R2, R2, UR4, RZ ;  /* 0x0000000402027c24 */ /* 0x000fe2000f8e02ff */
[----:B------:R-:W-:-:S03]  /*5510*/  ISETP.NE.AND.EX P1, PT, RZ, UR7, PT, P1 ;  /* 0x00000007ff007c0c */ /* 0x000fc6000bf25310 */
[C---:B------:R-:W-:Y:S01]  /*5520*/  IMAD R5, R15.reuse, UR5, R2 ;  /* 0x000000050f057c24 */ /* 0x040fe2000f8e0202 */
[----:B------:R-:W-:Y:S01]  /*5530*/  ULDC UR5, c[0x0][0x154] ;  /* 0x0000550000057ab9 */ /* 0x000fe20000000800 */
[----:B------:R-:W-:Y:S02]  /*5540*/  IMAD.MOV.U32 R2, RZ, RZ, R18 ;  /* 0x000000ffff027224 */ /* 0x000fe400078e0012 */
[----:B0-----:R-:W-:Y:S02]  /*5550*/  IMAD.MOV R4, RZ, RZ, -R14 ;  /* 0x000000ffff047224 */ /* 0x001fe400078e0a0e */
[----:B------:R-:W-:Y:S01]  /*5560*/  IMAD.WIDE.U32 R2, R15, UR4, R2 ;  /* 0x000000040f027c25 */ /* 0x000fe2000f8e0002 */
[----:B------:R-:W-:-:S03]  /*5570*/  ULDC UR4, c[0x0][0x618] ;  /* 0x0001860000047ab9 */ /* 0x000fc60000000800 */
[----:B-1----:R-:W-:Y:S01]  /*5580*/  IMAD R12, R13, R4, R12 ;  /* 0x000000040d0c7224 */ /* 0x002fe200078e020c */
[----:B--2---:R-:W-:Y:S01]  /*5590*/  I2FP.F32.U32 R4, R10 ;  /* 0x0000000a00047245 */ /* 0x004fe20000201000 */
[----:B------:R-:W0:Y:S01]  /*55a0*/  LDC R13, c[0x0][0x148] ;  /* 0x00005200ff0d7b82 */ /* 0x000e220000000800 */
[----:B------:R-:W-:-:S03]  /*55b0*/  IMAD.IADD R3, R3, 0x1, R5 ;  /* 0x0000000103037824 */ /* 0x000fc600078e0205 */
[----:B------:R-:W-:Y:S02]  /*55c0*/  FMUL R4, R4, UR5 ;  /* 0x0000000504047c20 */ /* 0x000fe40008400000 */
[--C-:B------:R-:W-:Y:S02]  /*55d0*/  SHF.R.U64 R14, R2, UR4, R3.reuse ;  /* 0x00000004020e7c19 */ /* 0x100fe40008001203 */
[----:B------:R-:W-:Y:S01]  /*55e0*/  SHF.R.U32.HI R3, RZ, UR4, R3 ;  /* 0x00000004ff037c19 */ /* 0x000fe20008011603 */
[----:B------:R1:W2:Y:S01]  /*55f0*/  F2I.U32.TRUNC.NTZ R20, R4 ;  /* 0x0000000400147305 */ /* 0x0002a2000020f000 */
[----:B------:R-:W-:Y:S02]  /*5600*/  ULDC UR4, c[0x0][0x608] ;  /* 0x0001820000047ab9 */ /* 0x000fe40000000800 */
[--C-:B------:R-:W-:Y:S02]  /*5610*/  SHF.R.U64 R19, R14, UR4, R3.reuse ;  /* 0x000000040e137c19 */ /* 0x100fe40008001203 */
[----:B------:R-:W-:Y:S01]  /*5620*/  SHF.R.U32.HI R2, RZ, UR4, R3 ;  /* 0x00000004ff027c19 */ /* 0x000fe20008011603 */
[----:B------:R-:W-:-:S03]  /*5630*/  ULDC UR4, c[0x0][0x658] ;  /* 0x0001960000047ab9 */ /* 0x000fc60000000800 */
[--C-:B------:R-:W-:Y:S02]  /*5640*/  SHF.R.U64 R15, R19, UR4, R2.reuse ;  /* 0x00000004130f7c19 */ /* 0x100fe40008001202 */
[----:B------:R-:W-:-:S03]  /*5650*/  SHF.R.U32.HI R21, RZ, UR4, R2 ;  /* 0x00000004ff157c19 */ /* 0x000fc60008011602 */
[----:B------:R-:W-:Y:S02]  /*5660*/  IMAD.MOV.U32 R2, RZ, RZ, R15 ;  /* 0x000000ffff027224 */ /* 0x000fe400078e000f */
[----:B------:R-:W-:Y:S01]  /*5670*/  IMAD.MOV.U32 R3, RZ, RZ, R21 ;  /* 0x000000ffff037224 */ /* 0x000fe200078e0015 */
[----:B-12---:R-:W-:Y:S06]  /*5680*/  @!P1 BRA `(.L_x_114) ;  /* 0x0000000000289947 */ /* 0x006fec0003800000 */
        /* <DEDUP_REMOVED lines=10> */
.L_x_114:
[----:B------:R-:W1:Y:S01]  /*5730*/  LDC R4, c[0x0][0x65c] ;  /* 0x00019700ff047b82 */ /* 0x000e620000000800 */
[----:B------:R-:W-:Y:S01]  /*5740*/  ULDC UR4, c[0x0][0x648] ;  /* 0x0001920000047ab9 */ /* 0x000fe20000000800 */
[----:B------:R-:W-:Y:S01]  /*5750*/  LOP3.LUT R19, R19, UR16, RZ, 0xc0, !PT ;  /* 0x0000001013137c12 */ /* 0x000fe2000f8ec0ff */
[----:B------:R-:W-:Y:S01]  /*5760*/  IMAD.MOV R20, RZ, RZ, -R20 ;  /* 0x000000ffff147224 */ /* 0x000fe200078e0a14 */
[----:B------:R-:W-:Y:S01]  /*5770*/  SHF.R.U64 R2, R2, UR4, R3 ;  /* 0x0000000402027c19 */ /* 0x000fe20008001203 */
[----:B------:R-:W-:Y:S01]  /*5780*/  ULDC UR4, c[0x0][0x638] ;  /* 0x00018e0000047ab9 */ /* 0x000fe20000000800 */
[----:B------:R-:W-:Y:S01]  /*5790*/  LOP3.LUT R14, R14, UR15, RZ, 0xc0, !PT ;  /* 0x0000000f0e0e7c12 */ /* 0x000fe2000f8ec0ff */
[----:B------:R-:W-:Y:S01]  /*57a0*/  ULDC UR5, c[0x0][0x610] ;  /* 0x0001840000057ab9 */ /* 0x000fe20000000800 */
[----:B------:R-:W-:Y:S02]  /*57b0*/  IMAD.MOV.U32 R3, RZ, RZ, 0x1 ;  /* 0x00000001ff037424 */ /* 0x000fe400078e00ff */
[----:B------:R-:W-:Y:S01]  /*57c0*/  IMAD R19, R2, UR17, R19 ;  /* 0x0000001102137c24 */ /* 0x000fe2000f8e0213 */
[----:B-1----:R-:W-:Y:S01]  /*57d0*/  ISETP.NE.AND P1, PT, R4, 0x1, PT ;  /* 0x000000010400780c */ /* 0x002fe20003f25270 */
[----:B------:R-:W-:-:S02]  /*57e0*/  IMAD.MOV R4, RZ, RZ, -R2 ;  /* 0x000000ffff047224 */ /* 0x000fc400078e0a02 */
[----:B------:R-:W-:Y:S02]  /*57f0*/  IMAD.MOV.U32 R2, RZ, RZ, R11 ;  /* 0x000000ffff027224 */ /* 0x000fe400078e000b */
[----:B------:R-:W-:Y:S01]  /*5800*/  IMAD R15, R4, UR4, R15 ;  /* 0x00000004040f7c24 */ /* 0x000fe2000f8e020f */
[----:B------:R-:W-:-:S03]  /*5810*/  ULDC UR4, c[0x0][0x600] ;  /* 0x0001800000047ab9 */ /* 0x000fc60000000800 */
[----:B------:R-:W-:-:S04]  /*5820*/  IMAD R15, R15, UR4, R14 ;  /* 0x000000040f0f7c24 */ /* 0x000fc8000f8e020e */
[----:B0-----:R-:W-:-:S04]  /*5830*/  @P1 IMAD R12, R13, R20, R10 ;  /* 0x000000140d0c1224 */ /* 0x001fc800078e020a */
[----:B------:R-:W-:-:S05]  /*5840*/  IMAD R12, R19, UR5, R12 ;  /* 0x00000005130c7c24 */ /* 0x000fca000f8e020c */
[----:B------:R-:W-:Y:S02]  /*5850*/  SEL R22, R15, R12, !P1 ;  /* 0x0000000c0f167207 */ /* 0x000fe40004800000 */
[----:B------:R-:W-:-:S07]  /*5860*/  SEL R19, R12, R15, !P1 ;  /* 0x0000000f0c137207 */ /* 0x000fce0004800000 */
.L_x_112:
[----:B------:R-:W-:Y:S05]  /*5870*/  BSYNC B1 ;  /* 0x0000000000017941 */ /* 0x000fea0003800000 */
.L_x_111:
[----:B------:R-:W-:-:S13]  /*5880*/  LOP3.LUT P1, RZ, R3, 0xff, RZ, 0xc0, !PT ;  /* 0x000000ff03ff7812 */ /* 0x000fda000782c0ff */
[----:B------:R-:W-:Y:S05]  /*5890*/  @P1 BRA `(.L_x_115) ;  /* 0xfffffff4001c1947 */ /* 0x000fea000383ffff */
[----:B------:R-:W-:Y:S05]  /*58a0*/  BSYNC B0 ;  /* 0x0000000000007941 */ /* 0x000fea0003800000 */
.L_x_103:
[----:B------:R-:W-:-:S03]  /*58b0*/  UMOV UR4, 0xffffffff ;  /* 0xffffffff00047882 */ /* 0x000fc60000000000 */
[----:B------:R-:W-:Y:S05]  /*58c0*/  BRA.DIV UR4, `(.L_x_116) ;  /* 0x00000006041c7947 */ /* 0x000fea000b800000 */
[----:B------:R-:W-:-:S13]  /*58d0*/  ELECT P6, URZ, PT ;  /* 0x00000000003f782f */ /* 0x000fda00038c0000 */
.L_x_131:
[----:B------:R-:W-:Y:S04]  /*58e0*/  BSSY B0, `(.L_x_117) ;  /* 0x0000022000007945 */ /* 0x000fe80003800000 */
[----:B------:R-:W-:Y:S05]  /*58f0*/  @!P6 BRA `(.L_x_118) ;  /* 0x000000000080e947 */ /* 0x000fea0003800000 */
[----:B------:R-:W-:-:S04]  /*5900*/  LOP3.LUT R16, R16, 0x2, RZ, 0xfc, !PT ;  /* 0x0000000210107812 */ /* 0x000fc800078efcff */
[----:B------:R-:W-:-:S13]  /*5910*/  ISETP.NE.AND P0, PT, R16, 0x3, PT ;  /* 0x000000031000780c */ /* 0x000fda0003f05270 */
[----:B------:R-:W-:Y:S05]  /*5920*/  @!P0 BRA `(.L_x_119) ;  /* 0x0000000000048947 */ /* 0x000fea0003800000 */
[----:B------:R-:W-:Y:S01]  /*5930*/  BPT.TRAP 0x1 ;  /* 0x000000040000795c */ /* 0x000fe20000300000 */
.L_x_119:
[----:B------:R-:W0:Y:S01]  /*5940*/  S2R R3, SR_CgaCtaId ;  /* 0x0000000000037919 */ /* 0x000e220000008800 */
[----:B------:R-:W-:-:S04]  /*5950*/  MOV R2, 0x400 ;  /* 0x0000040000027802 */ /* 0x000fc80000000f00 */
[----:B0-----:R-:W-:Y:S02]  /*5960*/  LEA R3, R3, R2, 0x18 ;  /* 0x0000000203037211 */ /* 0x001fe400078ec0ff */
[----:B------:R-:W-:-:S03]  /*5970*/  SHF.L.U32 R2, R0, 0x1f, RZ ;  /* 0x0000001f00027819 */ /* 0x000fc600000006ff */
[----:B------:R-:W-:-:S04]  /*5980*/  VIADD R3, R3, 0x18 ;  /* 0x0000001803037836 */ /* 0x000fc80000000000 */
[C---:B------:R-:W-:Y:S02]  /*5990*/  IMAD R7, R8.reuse, 0x8, R3 ;  /* 0x0000000808077824 */ /* 0x040fe400078e0203 */
[----:B------:R-:W-:Y:S02]  /*59a0*/  VIADD R8, R8, 0x1 ;  /* 0x0000000108087836 */ /* 0x000fe40000000000 */
[----:B------:R-:W0:Y:S03]  /*59b0*/  SYNCS.PHASECHK.TRANS64.TRYWAIT P0, [R7+URZ], R2 ;  /* 0x00000002070075a7 */ /* 0x000e26000800017f */
[----:B------:R-:W-:-:S04]  /*59c0*/  ISETP.NE.AND P1, PT, R8, 0x3, PT ;  /* 0x000000030800780c */ /* 0x000fc80003f25270 */
[----:B------:R-:W-:Y:S02]  /*59d0*/  SEL R5, RZ, 0x1, P1 ;  /* 0x00000001ff057807 */ /* 0x000fe40000800000 */
[----:B------:R-:W-:Y:S02]  /*59e0*/  SEL R8, R8, RZ, P1 ;  /* 0x000000ff08087207 */ /* 0x000fe40000800000 */
[----:B------:R-:W-:-:S03]  /*59f0*/  LOP3.LUT R5, R0, R5, RZ, 0x3c, !PT ;  /* 0x0000000500057212 */ /* 0x000fc600078e3cff */
[----:B------:R-:W-:Y:S01]  /*5a00*/  IMAD R9, R8, 0x8, R3 ;  /* 0x0000000808097824 */ /* 0x000fe200078e0203 */
[----:B------:R-:W-:Y:S01]  /*5a10*/  SHF.L.U32 R4, R5, 0x1f, RZ ;  /* 0x0000001f05047819 */ /* 0x000fe200000006ff */
[----:B0-----:R-:W-:Y:S06]  /*5a20*/  @!P0 BRA `(.L_x_120) ;  /* 0x0000000000e48947 */ /* 0x001fec0003800000 */
.L_x_132:
[----:B------:R-:W1:Y:S01]  /*5a30*/  SYNCS.PHASECHK.TRANS64.TRYWAIT P0, [R9+URZ], R4 ;  /* 0x00000004090075a7 */ /* 0x000e62000800017f */
[----:B------:R-:W-:-:S05]  /*5a40*/  VIADD R0, R8, 0x1 ;  /* 0x0000000108007836 */ /* 0x000fca0000000000 */
[----:B------:R-:W-:-:S04]  /*5a50*/  ISETP.NE.AND P1, PT, R0, 0x3, PT ;  /* 0x000000030000780c */ /* 0x000fc80003f25270 */
[----:B0-----:R-:W-:Y:S02]  /*5a60*/  SEL R2, RZ, 0x1, P1 ;  /* 0x00000001ff027807 */ /* 0x001fe40000800000 */
[----:B------:R-:W-:Y:S02]  /*5a70*/  SEL R0, R0, RZ, P1 ;  /* 0x000000ff00007207 */ /* 0x000fe40000800000 */
[----:B------:R-:W-:Y:S01]  /*5a80*/  LOP3.LUT R2, R5, R2, RZ, 0x3c, !PT ;  /* 0x0000000205027212 */ /* 0x000fe200078e3cff */
[----:B-1----:R-:W-:Y:S06]  /*5a90*/  @!P0 BRA `(.L_x_121) ;  /* 0x0000000000dc8947 */ /* 0x002fec0003800000 */
.L_x_133:
[----:B------:R-:W-:Y:S01]  /*5aa0*/  IMAD R3, R0, 0x8, R3 ;  /* 0x0000000800037824 */ /* 0x000fe200078e0203 */
[----:B------:R-:W-:-:S07]  /*5ab0*/  SHF.L.U32 R0, R2, 0x1f, RZ ;  /* 0x0000001f02007819 */ /* 0x000fce00000006ff */
.L_x_122:
[----:B-1----:R1:W2:Y:S02]  /*5ac0*/  SYNCS.PHASECHK.TRANS64.TRYWAIT P0, [R3+URZ], R0 ;  /* 0x00000000030075a7 */ /* 0x0022a4000800017f */
[----:B--2---:R-:W-:Y:S05]  /*5ad0*/  @!P0 NANOSLEEP.SYNCS 0x989680 ;  /* 0x009896800000895d */ /* 0x004fea0003900000 */
[----:B------:R-:W2:Y:S02]  /*5ae0*/  @!P0 SYNCS.PHASECHK.TRANS64 P0, [R3+URZ], R0 ;  /* 0x00000000030085a7 */ /* 0x000ea4000800007f */
[----:B--2---:R-:W-:Y:S05]  /*5af0*/  @!P0 BRA `(.L_x_122) ;  /* 0xfffffffc00f08947 */ /* 0x004fea000383ffff */
.L_x_118:
[----:B------:R-:W-:Y:S05]  /*5b00*/  BSYNC B0 ;  /* 0x0000000000007941 */ /* 0x000fea0003800000 */
.L_x_117:
[----:B------:R-:W-:Y:S05]  /*5b10*/  EXIT ;  /* 0x000000000000794d */ /* 0x000fea0003800000 */
.L_x_19:
[----:B-1----:R1:W2:Y:S02]  /*5b20*/  SYNCS.PHASECHK.TRANS64.TRYWAIT P0, [R64+URZ], R3 ;  /* 0x00000003400075a7 */ /* 0x0022a4000800017f */
[----:B--2---:R-:W-:Y:S05]  /*5b30*/  @!P0 NANOSLEEP.SYNCS 0x989680 ;  /* 0x009896800000895d */ /* 0x004fea0003900000 */
[----:B------:R-:W2:Y:S02]  /*5b40*/  @!P0 SYNCS.PHASECHK.TRANS64 P0, [R64+URZ], R3 ;  /* 0x00000003400085a7 */ /* 0x000ea4000800007f */
[----:B--2---:R-:W-:Y:S05]  /*5b50*/  @!P0 BRA `(.L_x_19) ;  /* 0xfffffffc00f08947 */ /* 0x004fea000383ffff */
[----:B------:R-:W-:Y:S05]  /*5b60*/  BRA `(.L_x_123) ;  /* 0xffffffb800d87947 */ /* 0x000fea000383ffff */
.L_x_24:
[----:B--2---:R2:W3:Y:S02]  /*5b70*/  SYNCS.PHASECHK.TRANS64.TRYWAIT P1, [R3+URZ], R0 ;  /* 0x00000000030075a7 */ /* 0x0044e4000802017f */
[----:B---3--:R-:W-:Y:S05]  /*5b80*/  @!P1 NANOSLEEP.SYNCS 0x989680 ;  /* 0x009896800000995d */ /* 0x008fea0003900000 */
[----:B------:R-:W3:Y:S02]  /*5b90*/  @!P1 SYNCS.PHASECHK.TRANS64 P1, [R3+URZ], R0 ;  /* 0x00000000030095a7 */ /* 0x000ee4000802007f */
[----:B---3--:R-:W-:Y:S05]  /*5ba0*/  @!P1 BRA `(.L_x_24) ;  /* 0xfffffffc00f09947 */ /* 0x008fea000383ffff */
[----:B------:R-:W-:Y:S05]  /*5bb0*/  BRA `(.L_x_23) ;  /* 0xffffffbc003c7947 */ /* 0x000fea000383ffff */
.L_x_29:
[----:B--2---:R-:W-:-:S04]  /*5bc0*/  IMAD.U32 R5, RZ, RZ, UR4 ;  /* 0x00000004ff057e24 */ /* 0x004fc8000f8e00ff */
[----:B------:R2:W3:Y:S03]  /*5bd0*/  SYNCS.PHASECHK.TRANS64.TRYWAIT P1, [R5+URZ], R4 ;  /* 0x00000004050075a7 */ /* 0x0004e6000802017f */
[----:B---3--:R-:W-:Y:S05]  /*5be0*/  @!P1 NANOSLEEP.SYNCS 0x989680 ;  /* 0x009896800000995d */ /* 0x008fea0003900000 */
[----:B------:R-:W3:Y:S02]  /*5bf0*/  @!P1 SYNCS.PHASECHK.TRANS64 P1, [R5+URZ], R4 ;  /* 0x00000004050095a7 */ /* 0x000ee4000802007f */
[----:B---3--:R-:W-:Y:S05]  /*5c00*/  @!P1 BRA `(.L_x_29) ;  /* 0xfffffffc00ec9947 */ /* 0x008fea000383ffff */
[----:B------:R-:W-:Y:S05]  /*5c10*/  BRA `(.L_x_28) ;  /* 0xffffffbc00f47947 */ /* 0x000fea000383ffff */
.L_x_35:
[----:B-1----:R1:W2:Y:S02]  /*5c20*/  SYNCS.PHASECHK.TRANS64.TRYWAIT P0, [R64+URZ+0x10], R3 ;  /* 0x00001003400075a7 */ /* 0x0022a4000800017f */
[----:B--2---:R-:W-:Y:S05]  /*5c30*/  @!P0 NANOSLEEP.SYNCS 0x989680 ;  /* 0x009896800000895d */ /* 0x004fea0003900000 */
[----:B------:R-:W2:Y:S02]  /*5c40*/  @!P0 SYNCS.PHASECHK.TRANS64 P0, [R64+URZ+0x10], R3 ;  /* 0x00001003400085a7 */ /* 0x000ea4000800007f */
[----:B--2---:R-:W-:Y:S05]  /*5c50*/  @!P0 BRA `(.L_x_35) ;  /* 0xfffffffc00f08947 */ /* 0x004fea000383ffff */
[----:B------:R-:W-:Y:S05]  /*5c60*/  BRA `(.L_x_124) ;  /* 0xffffffc400407947 */ /* 0x000fea000383ffff */
.L_x_104:
[----:B------:R-:W-:Y:S01]  /*5c70*/  BSSY B1, `(.L_x_125) ;  /* 0x0000006000017945 */ /* 0x000fe20003800000 */
[----:B------:R-:W-:-:S07]  /*5c80*/  IMAD.MOV.U32 R15, RZ, RZ, -0x1 ;  /* 0xffffffffff0f7424 */ /* 0x000fce00078e00ff */
[----:B---3-5:R-:W-:Y:S05]  /*5c90*/  WARPSYNC.COLLECTIVE R15, `(.L_x_126) ;  /* 0x000000000f0c7348 */ /* 0x028fea0003c00000 */
[----:B------:R-:W-:Y:S02]  /*5ca0*/  ELECT P6, UR62, PT ;  /* 0x00000000003e782f */ /* 0x000fe400038c0000 */
[----:B------:R-:W-:Y:S01]  /*5cb0*/  MOV R14, UR62 ;  /* 0x0000003e000e7c02 */ /* 0x000fe20008000f00 */
[----:B---3-5:R-:W-:Y:S10]  /*5cc0*/  ENDCOLLECTIVE ;  /* 0x000000000000791b */ /* 0x028ff40003800000 */
.L_x_126:
[----:B------:R-:W-:Y:S05]  /*5cd0*/  BSYNC B1 ;  /* 0x0000000000017941 */ /* 0x000fea0003800000 */
.L_x_125:
[----:B------:R-:W-:Y:S05]  /*5ce0*/  BRA `(.L_x_127) ;  /* 0xfffffff000147947 */ /* 0x000fea000383ffff */
.L_x_107:
[----:B-1----:R1:W2:Y:S02]  /*5cf0*/  SYNCS.PHASECHK.TRANS64.TRYWAIT P1, [R12+URZ+0x18], R5 ;  /* 0x000018050c0075a7 */ /* 0x0022a4000802017f */
[----:B--2---:R-:W-:Y:S05]  /*5d00*/  @!P1 NANOSLEEP.SYNCS 0x989680 ;  /* 0x009896800000995d */ /* 0x004fea0003900000 */
[----:B------:R-:W2:Y:S02]  /*5d10*/  @!P1 SYNCS.PHASECHK.TRANS64 P1, [R12+URZ+0x18], R5 ;  /* 0x000018050c0095a7 */ /* 0x000ea4000802007f */
[----:B--2---:R-:W-:Y:S05]  /*5d20*/  @!P1 BRA `(.L_x_107) ;  /* 0xfffffffc00f09947 */ /* 0x004fea000383ffff */
[----:B------:R-:W-:Y:S05]  /*5d30*/  BRA `(.L_x_128) ;  /* 0xfffffff000507947 */ /* 0x000fea000383ffff */
.L_x_116:
[----:B------:R-:W-:Y:S01]  /*5d40*/  BSSY B0, `(.L_x_129) ;  /* 0x0000006000007945 */ /* 0x000fe20003800000 */
[----:B------:R-:W-:-:S07]  /*5d50*/  IMAD.MOV.U32 R15, RZ, RZ, -0x1 ;  /* 0xffffffffff0f7424 */ /* 0x000fce00078e00ff */
[----:B---3-5:R-:W-:Y:S05]  /*5d60*/  WARPSYNC.COLLECTIVE R15, `(.L_x_130) ;  /* 0x000000000f0c7348 */ /* 0x028fea0003c00000 */
[----:B------:R-:W-:Y:S02]  /*5d70*/  ELECT P6, UR62, PT ;  /* 0x00000000003e782f */ /* 0x000fe400038c0000 */
[----:B------:R-:W-:Y:S01]  /*5d80*/  MOV R14, UR62 ;  /* 0x0000003e000e7c02 */ /* 0x000fe20008000f00 */
[----:B---3-5:R-:W-:Y:S10]  /*5d90*/  ENDCOLLECTIVE ;  /* 0x000000000000791b */ /* 0x028ff40003800000 */
.L_x_130:
[----:B------:R-:W-:Y:S05]  /*5da0*/  BSYNC B0 ;  /* 0x0000000000007941 */ /* 0x000fea0003800000 */
.L_x_129:
[----:B------:R-:W-:Y:S05]  /*5db0*/  BRA `(.L_x_131) ;  /* 0xfffffff800c87947 */ /* 0x000fea000383ffff */
.L_x_120:
[----:B0-----:R0:W1:Y:S02]  /*5dc0*/  SYNCS.PHASECHK.TRANS64.TRYWAIT P0, [R7+URZ], R2 ;  /* 0x00000002070075a7 */ /* 0x001064000800017f */
[----:B-1----:R-:W-:Y:S05]  /*5dd0*/  @!P0 NANOSLEEP.SYNCS 0x989680 ;  /* 0x009896800000895d */ /* 0x002fea0003900000 */
[----:B------:R-:W1:Y:S02]  /*5de0*/  @!P0 SYNCS.PHASECHK.TRANS64 P0, [R7+URZ], R2 ;  /* 0x00000002070085a7 */ /* 0x000e64000800007f */
[----:B-1----:R-:W-:Y:S05]  /*5df0*/  @!P0 BRA `(.L_x_120) ;  /* 0xfffffffc00f08947 */ /* 0x002fea000383ffff */
[----:B------:R-:W-:Y:S05]  /*5e00*/  BRA `(.L_x_132) ;  /* 0xfffffffc00087947 */ /* 0x000fea000383ffff */
.L_x_121:
[----:B0-----:R0:W1:Y:S02]  /*5e10*/  SYNCS.PHASECHK.TRANS64.TRYWAIT P0, [R9+URZ], R4 ;  /* 0x00000004090075a7 */ /* 0x001064000800017f */
[----:B-1----:R-:W-:Y:S05]  /*5e20*/  @!P0 NANOSLEEP.SYNCS 0x989680 ;  /* 0x009896800000895d */ /* 0x002fea0003900000 */
[----:B------:R-:W1:Y:S02]  /*5e30*/  @!P0 SYNCS.PHASECHK.TRANS64 P0, [R9+URZ], R4 ;  /* 0x00000004090085a7 */ /* 0x000e64000800007f */
[----:B-1----:R-:W-:Y:S05]  /*5e40*/  @!P0 BRA `(.L_x_121) ;  /* 0xfffffffc00f08947 */ /* 0x002fea000383ffff */
[----:B------:R-:W-:Y:S05]  /*5e50*/  BRA `(.L_x_133) ;  /* 0xfffffffc00107947 */ /* 0x000fea000383ffff */
.L_x_134:
[----:B------:R-:W-:-:S00]  /*5e60*/  BRA `(.L_x_134) ;  /* 0xfffffffc00fc7947 */ /* 0x000fc0000383ffff */
[----:B------:R-:W-:-:S00]  /*5e70*/  NOP ;  /* 0x0000000000007918 */ /* 0x000fc00000000000 */
        /* <DEDUP_REMOVED lines=8> */
.L_x_135:


//--------------------- .nv.global.init           --------------------------
	.section	.nv.global.init,"aw",@progbits
.nv.global.init:
	.type		$str$22,@object
	.size		$str$22,($str$23 - $str$22)
$str$22:
        /*0000*/ 	.byte	0x6b, 0x5f, 0x74, 0x69, 0x6c, 0x65, 0x5f, 0x63, 0x6f, 0x75, 0x6e, 0x74, 0x20, 0x3e, 0x3d, 0x20
        /*0010*/ 	.byte	0x31, 0x00
	.type		$str$23,@object
	.size		$str$23,(__unnamed_1 - $str$23)
$str$23:
        /*0012*/ 	.byte	0x2f, 0x74, 0x6d, 0x70, 0x2f, 0x63, 0x75, 0x74, 0x6c, 0x61, 0x73, 0x73, 0x5f, 0x73, 0x77, 0x65
        /*0022*/ 	.byte	0x65, 0x70, 0x5f, 0x73, 0x72, 0x63, 0x2f, 0x69, 0x6e, 0x63, 0x6c, 0x75, 0x64, 0x65, 0x2f, 0x63
        /*0032*/ 	.byte	0x75, 0x74, 0x6c, 0x61, 0x73, 0x73, 0x2f, 0x67, 0x65, 0x6d, 0x6d, 0x2f, 0x63, 0x6f, 0x6c, 0x6c
        /*0042*/ 	.byte	0x65, 0x63, 0x74, 0x69, 0x76, 0x65, 0x2f, 0x73, 0x6d, 0x39, 0x30, 0x5f, 0x6d, 0x6d, 0x61, 0x5f
        /*0052*/ 	.byte	0x74, 0x6d, 0x61, 0x5f, 0x67, 0x6d, 0x6d, 0x61, 0x5f, 0x73, 0x73, 0x5f, 0x77, 0x61, 0x72, 0x70
        /*0062*/ 	.byte	0x73, 0x70, 0x65, 0x63, 0x69, 0x61, 0x6c, 0x69, 0x7a, 0x65, 0x64, 0x2e, 0x68, 0x70, 0x70, 0x00
	.type		__unnamed_1,@object
	.size		__unnamed_1,(.L_0 - __unnamed_1)
__unnamed_1:
        /*0072*/ 	.byte	0x76, 0x6f, 0x69, 0x64, 0x20, 0x63, 0x75, 0x74, 0x6c, 0x61, 0x73, 0x73, 0x3a, 0x3a, 0x67, 0x65
        /* <DEDUP_REMOVED lines=180> */
        /*0bc2*/ 	.byte	0x65, 0x6e, 0x74, 0x69, 0x74, 0x79, 0x5d, 0x00
.L_0:


//--------------------- .nv.shared._ZN7cutlass13device_kernelINS_4gemm6kernel13GemmUniversalIN4cute5tupleIJiiiiEEENS1_10collective13CollectiveMmaINS1_34MainloopSm90TmaGmmaWarpSpecializedILi3ENS5_IJNS4_1CILi1EEENSA_ILi2EEESB_EEENS1_32KernelTmaWarpSpecializedPingpongEEENS5_IJNSA_ILi64EEESG_SG_EEENS_10bfloat16_tENS5_IJlSB_lEEESI_SJ_NS4_8TiledMMAINS4_8MMA_AtomIJNS4_4SM904GMMA27MMA_64x64x16_F32BF16BF16_SSILNSN_5MajorE0ELSP_0ELNSN_7ScaleInE1ELSQ_1EEEEEENS4_6LayoutINS5_IJSB_SB_SB_EEENS5_IJNSA_ILi0EEESV_SV_EEEEENS5_IJNS4_10UnderscoreESY_SY_EEEEENS4_23SM90_TMA_LOAD_MULTICASTENS4_14ComposedLayoutINS4_7SwizzleILi3ELi4ELi3EEENS4_18smem_ptr_flag_bitsILi16EEENST_INS5_IJNSA_ILi8EEESG_EEENS5_IJSG_SB_EEEEEEEvNS4_8identityENS4_13SM90_TMA_LOADES1B_vS1C_EENS_8epilogue10collective6detail29Sm90TmaWarpSpecializedAdapterINS1G_15DefaultEpilogueISI_SJ_SJ_NS1F_6thread17LinearCombinationISI_Li1EffLNS1K_9ScaleType4KindE0ELNS_15FloatRoundStyleE2ESI_EENS1_15EpilogueDefaultEEEEEvvEEEEvNT_6ParamsE --------------------------
	.section	.nv.shared._ZN7cutlass13device_kernelINS_4gemm6kernel13GemmUniversalIN4cute5tupleIJiiiiEEENS1_10collective13CollectiveMmaINS1_34MainloopSm90TmaGmmaWarpSpecializedILi3ENS5_IJNS4_1CILi1EEENSA_ILi2EEESB_EEENS1_32KernelTmaWarpSpecializedPingpongEEENS5_IJNSA_ILi64EEESG_SG_EEENS_10bfloat16_tENS5_IJlSB_lEEESI_SJ_NS4_8TiledMMAINS4_8MMA_AtomIJNS4_4SM904GMMA27MMA_64x64x16_F32BF16BF16_SSILNSN_5MajorE0ELSP_0ELNSN_7ScaleInE1ELSQ_1EEEEEENS4_6LayoutINS5_IJSB_SB_SB_EEENS5_IJNSA_ILi0EEESV_SV_EEEEENS5_IJNS4_10UnderscoreESY_SY_EEEEENS4_23SM90_TMA_LOAD_MULTICASTENS4_14ComposedLayoutINS4_7SwizzleILi3ELi4ELi3EEENS4_18smem_ptr_flag_bitsILi16EEENST_INS5_IJNSA_ILi8EEESG_EEENS5_IJSG_SB_EEEEEEEvNS4_8identityENS4_13SM90_TMA_LOADES1B_vS1C_EENS_8epilogue10collective6detail29Sm90TmaWarpSpecializedAdapterINS1G_15DefaultEpilogueISI_SJ_SJ_NS1F_6thread17LinearCombinationISI_Li1EffLNS1K_9ScaleType4KindE0ELNS_15FloatRoundStyleE2ESI_EENS1_15EpilogueDefaultEEEEEvvEEEEvNT_6ParamsE,"aw",@nobits
	.sectionflags	@""
	.align	16
	.zero		1024


//--------------------- .nv.shared.reserved.0     --------------------------
	.section	.nv.shared.reserved.0,"aw",@nobits
	.weak		__nv_reservedSMEM_offset_0_alias
	.size		__nv_reservedSMEM_offset_0_alias, 0, 0
	.other		__nv_reservedSMEM_offset_0_alias,@"STO_CUDA_RESERVED_SHARED STV_DEFAULT"
__nv_reservedSMEM_offset_0_alias:
	.zero		0


//--------------------- .nv.global                --------------------------
	.section	.nv.global,"aw",@nobits
.nv.global:
	.type		_ZN39_INTERNAL_e33752d4_4_k_cu_762b3258_28424cute1_E,@object
	.size		_ZN39_INTERNAL_e33752d4_4_k_cu_762b3258_28424cute1_E,(_ZN39_INTERNAL_e33752d4_4_k_cu_762b3258_28424cuda3std3__45__cpo6cbeginE - _ZN39_INTERNAL_e33752d4_4_k_cu_762b3258_28424cute1_E)
_ZN39_INTERNAL_e33752d4_4_k_cu_762b3258_28424cute1_E:
	.zero		1
	.type		_ZN39_INTERNAL_e33752d4_4_k_cu_762b3258_28424cuda3std3__45__cpo6cbeginE,@object
	.size		_ZN39_INTERNAL_e33752d4_4_k_cu_762b3258_28424cuda3std3__45__cpo6cbeginE,(_ZN39_INTERNAL_e33752d4_4_k_cu_762b3258_28424cuda3std3__48in_placeE - _ZN39_INTERNAL_e33752d4_4_k_cu_762b3258_28424cuda3std3__45__cpo6cbeginE)
_ZN39_INTERNAL_e33752d4_4_k_cu_762b3258_28424cuda3std3__45__cpo6cbeginE:
	.zero		1
	.type		_ZN39_INTERNAL_e33752d4_4_k_cu_762b3258_28424cuda3std3__48in_placeE,@object
	.size		_ZN39_INTERNAL_e33752d4_4_k_cu_762b3258_28424cuda3std3__48in_placeE,(_ZN39_INTERNAL_e33752d4_4_k_cu_762b3258_28424cuda3std6ranges3__45__cpo9iter_moveE - _ZN39_INTERNAL_e33752d4_4_k_cu_762b3258_28424cuda3std3__48in_placeE)
_ZN39_INTERNAL_e33752d4_4_k_cu_762b3258_28424cuda3std3__48in_placeE:
	.zero		1
	.type		_ZN39_INTERNAL_e33752d4_4_k_cu_762b3258_28424cuda3std6ranges3__45__cpo9iter_moveE,@object
	.size		_ZN39_INTERNAL_e33752d4_4_k_cu_762b3258_28424cuda3std6ranges3__45__cpo9iter_moveE,(_ZN39_INTERNAL_e33752d4_4_k_cu_762b3258_28424cuda3std3__45__cpo5beginE - _ZN39_INTERNAL_e33752d4_4_k_cu_762b3258_28424cuda3std6ranges3__45__cpo9iter_moveE)
_ZN39_INTERNAL_e33752d4_4_k_cu_762b3258_28424cuda3std6ranges3__45__cpo9iter_moveE:
	.zero		1
	.type		_ZN39_INTERNAL_e33752d4_4_k_cu_762b3258_28424cuda3std3__45__cpo5beginE,@object
	.size		_ZN39_INTERNAL_e33752d4_4_k_cu_762b3258_28424cuda3std3__45__cpo5beginE,(_ZN39_INTERNAL_e33752d4_4_k_cu_762b3258_28424cuda3std3__441_GLOBAL__N__e33752d4_4_k_cu_762b3258_28426ignoreE - _ZN39_INTERNAL_e33752d4_4_k_cu_762b3258_28424cuda3std3__45__cpo5beginE)
_ZN39_INTERNAL_e33752d4_4_k_cu_762b3258_28424cuda3std3__45__cpo5beginE:
	.zero		1
	.type		_ZN39_INTERNAL_e33752d4_4_k_cu_762b3258_28424cuda3std3__441_GLOBAL__N__e33752d4_4_k_cu_762b3258_28426ignoreE,@object
	.size		_ZN39_INTERNAL_e33752d4_4_k_cu_762b3258_28424cuda3std3__441_GLOBAL__N__e33752d4_4_k_cu_762b3258_28426ignoreE,(_ZN39_INTERNAL_e33752d4_4_k_cu_762b3258_28424cute7productE - _ZN39_INTERNAL_e33752d4_4_k_cu_762b3258_28424cuda3std3__441_GLOBAL__N__e33752d4_4_k_cu_762b3258_28426ignoreE)
_ZN39_INTERNAL_e33752d4_4_k_cu_762b3258_28424cuda3std3__441_GLOBAL__N__e33752d4_4_k_cu_762b3258_28426ignoreE:
	.zero		1
	.type		_ZN39_INTERNAL_e33752d4_4_k_cu_762b3258_28424cute7productE,@object
	.size		_ZN39_INTERNAL_e33752d4_4_k_cu_762b3258_28424cute7productE,(_ZN39_INTERNAL_e33752d4_4_k_cu_762b3258_28424cuda3std3__45__cpo3endE - _ZN39_INTERNAL_e33752d4_4_k_cu_762b3258_28424cute7productE)
_ZN39_INTERNAL_e33752d4_4_k_cu_762b3258_28424cute7productE:
	.zero		1
	.type		_ZN39_INTERNAL_e33752d4_4_k_cu_762b3258_28424cuda3std3__45__cpo3endE,@object
	.size		_ZN39_INTERNAL_e33752d4_4_k_cu_762b3258_28424cuda3std3__45__cpo3endE,(_ZN39_INTERNAL_e33752d4_4_k_cu_762b3258_28424cuda3std3__419piecewise_constructE - _ZN39_INTERNAL_e33752d4_4_k_cu_762b3258_28424cuda3std3__45__cpo3endE)
_ZN39_INTERNAL_e33752d4_4_k_cu_762b3258_28424cuda3std3__45__cpo3endE:
	.zero		1
	.type		_ZN39_INTERNAL_e33752d4_4_k_cu_762b3258_28424cuda3std3__419piecewise_constructE,@object
	.size		_ZN39_INTERNAL_e33752d4_4_k_cu_762b3258_28424cuda3std3__419piecewise_constructE,(_ZN39_INTERNAL_e33752d4_4_k_cu_762b3258_28424cuda3std3__45__cpo4cendE - _ZN39_INTERNAL_e33752d4_4_k_cu_762b3258_28424cuda3std3__419piecewise_constructE)
_ZN39_INTERNAL_e33752d4_4_k_cu_762b3258_28424cuda3std3__419piecewise_constructE:
	.zero		1
	.type		_ZN39_INTERNAL_e33752d4_4_k_cu_762b3258_28424cuda3std3__45__cpo4cendE,@object
	.size		_ZN39_INTERNAL_e33752d4_4_k_cu_762b3258_28424cuda3std3__45__cpo4cendE,(_ZN39_INTERNAL_e33752d4_4_k_cu_762b3258_28424cuda3std6ranges3__45__cpo4swapE - _ZN39_INTERNAL_e33752d4_4_k_cu_762b3258_28424cuda3std3__45__cpo4cendE)
_ZN39_INTERNAL_e33752d4_4_k_cu_762b3258_28424cuda3std3__45__cpo4cendE:
	.zero		1
	.type		_ZN39_INTERNAL_e33752d4_4_k_cu_762b3258_28424cuda3std6ranges3__45__cpo4swapE,@object
	.size		_ZN39_INTERNAL_e33752d4_4_k_cu_762b3258_28424cuda3std6ranges3__45__cpo4swapE,(.L_8 - _ZN39_INTERNAL_e33752d4_4_k_cu_762b3258_28424cuda3std6ranges3__45__cpo4swapE)
_ZN39_INTERNAL_e33752d4_4_k_cu_762b3258_28424cuda3std6ranges3__45__cpo4swapE:
	.zero		1
.L_8:


//--------------------- .nv.constant0._ZN7cutlass13device_kernelINS_4gemm6kernel13GemmUniversalIN4cute5tupleIJiiiiEEENS1_10collective13CollectiveMmaINS1_34MainloopSm90TmaGmmaWarpSpecializedILi3ENS5_IJNS4_1CILi1EEENSA_ILi2EEESB_EEENS1_32KernelTmaWarpSpecializedPingpongEEENS5_IJNSA_ILi64EEESG_SG_EEENS_10bfloat16_tENS5_IJlSB_lEEESI_SJ_NS4_8TiledMMAINS4_8MMA_AtomIJNS4_4SM904GMMA27MMA_64x64x16_F32BF16BF16_SSILNSN_5MajorE0ELSP_0ELNSN_7ScaleInE1ELSQ_1EEEEEENS4_6LayoutINS5_IJSB_SB_SB_EEENS5_IJNSA_ILi0EEESV_SV_EEEEENS5_IJNS4_10UnderscoreESY_SY_EEEEENS4_23SM90_TMA_LOAD_MULTICASTENS4_14ComposedLayoutINS4_7SwizzleILi3ELi4ELi3EEENS4_18smem_ptr_flag_bitsILi16EEENST_INS5_IJNSA_ILi8EEESG_EEENS5_IJSG_SB_EEEEEEEvNS4_8identityENS4_13SM90_TMA_LOADES1B_vS1C_EENS_8epilogue10collective6detail29Sm90TmaWarpSpecializedAdapterINS1G_15DefaultEpilogueISI_SJ_SJ_NS1F_6thread17LinearCombinationISI_Li1EffLNS1K_9ScaleType4KindE0ELNS_15FloatRoundStyleE2ESI_EENS1_15EpilogueDefaultEEEEEvvEEEEvNT_6ParamsE --------------------------
	.section	.nv.constant0._ZN7cutlass13device_kernelINS_4gemm6kernel13GemmUniversalIN4cute5tupleIJiiiiEEENS1_10collective13CollectiveMmaINS1_34MainloopSm90TmaGmmaWarpSpecializedILi3ENS5_IJNS4_1CILi1EEENSA_ILi2EEESB_EEENS1_32KernelTmaWarpSpecializedPingpongEEENS5_IJNSA_ILi64EEESG_SG_EEENS_10bfloat16_tENS5_IJlSB_lEEESI_SJ_NS4_8TiledMMAINS4_8MMA_AtomIJNS4_4SM904GMMA27MMA_64x64x16_F32BF16BF16_SSILNSN_5MajorE0ELSP_0ELNSN_7ScaleInE1ELSQ_1EEEEEENS4_6LayoutINS5_IJSB_SB_SB_EEENS5_IJNSA_ILi0EEESV_SV_EEEEENS5_IJNS4_10UnderscoreESY_SY_EEEEENS4_23SM90_TMA_LOAD_MULTICASTENS4_14ComposedLayoutINS4_7SwizzleILi3ELi4ELi3EEENS4_18smem_ptr_flag_bitsILi16EEENST_INS5_IJNSA_ILi8EEESG_EEENS5_IJSG_SB_EEEEEEEvNS4_8identityENS4_13SM90_TMA_LOADES1B_vS1C_EENS_8epilogue10collective6detail29Sm90TmaWarpSpecializedAdapterINS1G_15DefaultEpilogueISI_SJ_SJ_NS1F_6thread17LinearCombinationISI_Li1EffLNS1K_9ScaleType4KindE0ELNS_15FloatRoundStyleE2ESI_EENS1_15EpilogueDefaultEEEEEvvEEEEvNT_6ParamsE,"a",@progbits
	.sectionflags	@""
	.align	4
.nv.constant0._ZN7cutlass13device_kernelINS_4gemm6kernel13GemmUniversalIN4cute5tupleIJiiiiEEENS1_10collective13CollectiveMmaINS1_34MainloopSm90TmaGmmaWarpSpecializedILi3ENS5_IJNS4_1CILi1EEENSA_ILi2EEESB_EEENS1_32KernelTmaWarpSpecializedPingpongEEENS5_IJNSA_ILi64EEESG_SG_EEENS_10bfloat16_tENS5_IJlSB_lEEESI_SJ_NS4_8TiledMMAINS4_8MMA_AtomIJNS4_4SM904GMMA27MMA_64x64x16_F32BF16BF16_SSILNSN_5MajorE0ELSP_0ELNSN_7ScaleInE1ELSQ_1EEEEEENS4_6LayoutINS5_IJSB_SB_SB_EEENS5_IJNSA_ILi0EEESV_SV_EEEEENS5_IJNS4_10UnderscoreESY_SY_EEEEENS4_23SM90_TMA_LOAD_MULTICASTENS4_14ComposedLayoutINS4_7SwizzleILi3ELi4ELi3EEENS4_18smem_ptr_flag_bitsILi16EEENST_INS5_IJNSA_ILi8EEESG_EEENS5_IJSG_SB_EEEEEEEvNS4_8identityENS4_13SM90_TMA_LOADES1B_vS1C_EENS_8epilogue10collective6detail29Sm90TmaWarpSpecializedAdapterINS1G_15DefaultEpilogueISI_SJ_SJ_NS1F_6thread17LinearCombinationISI_Li1EffLNS1K_9ScaleType4KindE0ELNS_15FloatRoundStyleE2ESI_EENS1_15EpilogueDefaultEEEEEvvEEEEvNT_6ParamsE:
	.zero		1664


//--------------------- SYMBOLS --------------------------

	.type		.nv.reservedSmem.offset0,@object
	.size		.nv.reservedSmem.offset0,0x4
	.type		__assertfail,@function
